//
// Generated by NVIDIA NVVM Compiler
//
// Compiler Build ID: CL-36424714
// Cuda compilation tools, release 13.0, V13.0.88
// Based on NVVM 20.0.0
//

.version 9.0
.target sm_100
.address_size 64

	// .globl	_Z11fp8_gemm_v4PKhS0_P6__halfiii
.extern .shared .align 16 .b8 smem[];

.visible .entry _Z11fp8_gemm_v4PKhS0_P6__halfiii(
	.param .u64 .ptr .align 1 _Z11fp8_gemm_v4PKhS0_P6__halfiii_param_0,
	.param .u64 .ptr .align 1 _Z11fp8_gemm_v4PKhS0_P6__halfiii_param_1,
	.param .u64 .ptr .align 1 _Z11fp8_gemm_v4PKhS0_P6__halfiii_param_2,
	.param .u32 _Z11fp8_gemm_v4PKhS0_P6__halfiii_param_3,
	.param .u32 _Z11fp8_gemm_v4PKhS0_P6__halfiii_param_4,
	.param .u32 _Z11fp8_gemm_v4PKhS0_P6__halfiii_param_5
)
.maxntid 256
.minnctapersm 2
{
	.local .align 16 .b8 	__local_depot0[32];
	.reg .b64 	%SP;
	.reg .b64 	%SPL;
	.reg .pred 	%p<124>;
	.reg .b32 	%r<572>;
	.reg .b64 	%rd<122>;

	mov.u64 	%SPL, __local_depot0;
	ld.param.u64 	%rd23, [_Z11fp8_gemm_v4PKhS0_P6__halfiii_param_0];
	ld.param.u64 	%rd24, [_Z11fp8_gemm_v4PKhS0_P6__halfiii_param_1];
	ld.param.u64 	%rd25, [_Z11fp8_gemm_v4PKhS0_P6__halfiii_param_2];
	ld.param.u32 	%r134, [_Z11fp8_gemm_v4PKhS0_P6__halfiii_param_3];
	ld.param.u32 	%r135, [_Z11fp8_gemm_v4PKhS0_P6__halfiii_param_4];
	ld.param.u32 	%r137, [_Z11fp8_gemm_v4PKhS0_P6__halfiii_param_5];
	cvta.to.global.u64 	%rd1, %rd25;
	add.u64 	%rd2, %SPL, 0;
	add.u64 	%rd3, %SPL, 16;
	mov.u32 	%r138, %ctaid.y;
	shl.b32 	%r1, %r138, 7;
	mov.u32 	%r139, %ctaid.x;
	shl.b32 	%r2, %r139, 7;
	mov.u32 	%r140, %tid.x;
	and.b32  	%r4, %r140, 96;
	shr.u32 	%r5, %r140, 2;
	and.b32  	%r6, %r5, 7;
	and.b32  	%r7, %r140, 3;
	mov.u32 	%r141, smem;
	cvt.u64.u32 	%rd28, %r141;
	cvta.shared.u64 	%rd29, %rd28;
	add.s64 	%rd30, %rd29, 20480;
	st.local.v2.u64 	[%rd2], {%rd29, %rd30};
	add.s64 	%rd31, %rd29, 30720;
	add.s64 	%rd32, %rd29, 10240;
	st.local.v2.u64 	[%rd3], {%rd32, %rd31};
	add.s32 	%r142, %r137, 63;
	shr.s32 	%r143, %r142, 31;
	shr.u32 	%r144, %r143, 26;
	add.s32 	%r145, %r142, %r144;
	shr.s32 	%r8, %r145, 6;
	shr.u32 	%r146, %r140, 1;
	and.b32  	%r9, %r146, 64;
	shl.b32 	%r147, %r140, 4;
	and.b32  	%r148, %r147, 48;
	setp.ge.s32 	%p1, %r148, %r137;
	cvt.u64.u32 	%rd4, %r137;
	cvt.u64.u32 	%rd5, %r148;
	or.b32  	%r10, %r5, %r1;
	setp.ge.s32 	%p2, %r10, %r134;
	mad.lo.s32 	%r11, %r5, 80, %r148;
	add.s32 	%r12, %r141, %r11;
	or.pred  	%p3, %p2, %p1;
	@%p3 bra 	$L__BB0_2;
	cvt.u64.u32 	%rd34, %r10;
	mad.lo.s64 	%rd35, %rd34, %rd4, %rd5;
	add.s64 	%rd33, %rd23, %rd35;
	// begin inline asm
	cp.async.cg.shared.global [%r12], [%rd33], 16;

	// end inline asm
$L__BB0_2:
	cvt.u32.u64 	%r150, %rd5;
	setp.ge.s32 	%p4, %r150, %r137;
	add.s32 	%r151, %r140, 256;
	shr.u32 	%r13, %r151, 2;
	add.s32 	%r14, %r13, %r1;
	setp.ge.s32 	%p5, %r14, %r134;
	mad.lo.s32 	%r15, %r13, 80, %r150;
	add.s32 	%r16, %r141, %r15;
	or.pred  	%p6, %p5, %p4;
	@%p6 bra 	$L__BB0_4;
	cvt.u64.u32 	%rd38, %r14;
	mad.lo.s64 	%rd39, %rd38, %rd4, %rd5;
	add.s64 	%rd37, %rd23, %rd39;
	// begin inline asm
	cp.async.cg.shared.global [%r16], [%rd37], 16;

	// end inline asm
$L__BB0_4:
	setp.ge.s32 	%p7, %r150, %r137;
	add.s32 	%r17, %r5, %r2;
	setp.ge.s32 	%p8, %r17, %r135;
	or.pred  	%p9, %p8, %p7;
	@%p9 bra 	$L__BB0_6;
	cvt.s64.s32 	%rd42, %r17;
	mad.lo.s64 	%rd43, %rd42, %rd4, %rd5;
	add.s64 	%rd41, %rd24, %rd43;
	add.s32 	%r155, %r12, 10240;
	// begin inline asm
	cp.async.cg.shared.global [%r155], [%rd41], 16;

	// end inline asm
$L__BB0_6:
	setp.ge.s32 	%p10, %r150, %r137;
	add.s32 	%r18, %r13, %r2;
	setp.ge.s32 	%p11, %r18, %r135;
	or.pred  	%p12, %p11, %p10;
	@%p12 bra 	$L__BB0_8;
	cvt.s64.s32 	%rd46, %r18;
	mad.lo.s64 	%rd47, %rd46, %rd4, %rd5;
	add.s64 	%rd45, %rd24, %rd47;
	add.s32 	%r157, %r16, 10240;
	// begin inline asm
	cp.async.cg.shared.global [%r157], [%rd45], 16;

	// end inline asm
$L__BB0_8:
	// begin inline asm
	cp.async.commit_group;

	// end inline asm
	setp.lt.s32 	%p13, %r137, 1;
	mov.b32 	%r540, 0;
	mov.u32 	%r541, %r540;
	mov.u32 	%r542, %r540;
	mov.u32 	%r543, %r540;
	mov.u32 	%r544, %r540;
	mov.u32 	%r545, %r540;
	mov.u32 	%r546, %r540;
	mov.u32 	%r547, %r540;
	mov.u32 	%r548, %r540;
	mov.u32 	%r549, %r540;
	mov.u32 	%r550, %r540;
	mov.u32 	%r551, %r540;
	mov.u32 	%r552, %r540;
	mov.u32 	%r553, %r540;
	mov.u32 	%r554, %r540;
	mov.u32 	%r555, %r540;
	mov.u32 	%r556, %r540;
	mov.u32 	%r557, %r540;
	mov.u32 	%r558, %r540;
	mov.u32 	%r559, %r540;
	mov.u32 	%r560, %r540;
	mov.u32 	%r561, %r540;
	mov.u32 	%r562, %r540;
	mov.u32 	%r563, %r540;
	mov.u32 	%r564, %r540;
	mov.u32 	%r565, %r540;
	mov.u32 	%r566, %r540;
	mov.u32 	%r567, %r540;
	mov.u32 	%r568, %r540;
	mov.u32 	%r569, %r540;
	mov.u32 	%r570, %r540;
	mov.u32 	%r571, %r540;
	@%p13 bra 	$L__BB0_22;
	add.s32 	%r160, %r6, %r4;
	shl.b32 	%r161, %r7, 2;
	max.s32 	%r19, %r8, 1;
	cvt.u64.u32 	%rd48, %r10;
	mul.lo.s64 	%rd6, %rd48, %rd4;
	cvt.u64.u32 	%rd49, %r14;
	mul.lo.s64 	%rd7, %rd49, %rd4;
	cvt.s64.s32 	%rd50, %r17;
	mul.lo.s64 	%rd8, %rd50, %rd4;
	cvt.s64.s32 	%rd51, %r18;
	mul.lo.s64 	%rd9, %rd51, %rd4;
	mul.lo.s32 	%r162, %r160, 80;
	or.b32  	%r20, %r162, %r161;
	add.s32 	%r163, %r9, %r6;
	mul.lo.s32 	%r164, %r163, 80;
	or.b32  	%r21, %r164, %r161;
	mov.b32 	%r540, 0;
	mov.u32 	%r539, %r540;
$L__BB0_10:
	add.s32 	%r55, %r539, 1;
	setp.ge.s32 	%p14, %r55, %r8;
	@%p14 bra 	$L__BB0_20;
	setp.ge.s32 	%p15, %r10, %r134;
	not.b32 	%r166, %r539;
	shl.b32 	%r56, %r539, 6;
	or.b32  	%r167, %r56, %r150;
	and.b32  	%r168, %r166, 1;
	add.s32 	%r57, %r167, 64;
	setp.ge.s32 	%p16, %r57, %r137;
	cvt.u64.u32 	%rd10, %r168;
	shl.b32 	%r169, %r539, 3;
	cvt.u64.u32 	%rd53, %r169;
	not.b64 	%rd54, %rd53;
	and.b64  	%rd55, %rd54, 8;
	add.s64 	%rd11, %rd2, %rd55;
	or.pred  	%p17, %p15, %p16;
	@%p17 bra 	$L__BB0_13;
	ld.local.u64 	%rd57, [%rd11];
	cvt.s64.s32 	%rd58, %r56;
	add.s64 	%rd59, %rd58, %rd5;
	add.s64 	%rd60, %rd59, %rd6;
	add.s64 	%rd61, %rd23, %rd60;
	add.s64 	%rd56, %rd61, 64;
	cvta.to.shared.u64 	%rd62, %rd57;
	cvt.u32.u64 	%r171, %rd62;
	add.s32 	%r170, %r171, %r11;
	// begin inline asm
	cp.async.cg.shared.global [%r170], [%rd56], 16;

	// end inline asm
$L__BB0_13:
	setp.ge.s32 	%p18, %r57, %r137;
	setp.ge.s32 	%p19, %r14, %r134;
	or.pred  	%p20, %p19, %p18;
	@%p20 bra 	$L__BB0_15;
	ld.local.u64 	%rd64, [%rd11];
	cvt.s64.s32 	%rd65, %r56;
	add.s64 	%rd66, %rd65, %rd5;
	add.s64 	%rd67, %rd66, %rd7;
	add.s64 	%rd68, %rd23, %rd67;
	add.s64 	%rd63, %rd68, 64;
	cvta.to.shared.u64 	%rd69, %rd64;
	cvt.u32.u64 	%r173, %rd69;
	add.s32 	%r172, %r173, %r15;
	// begin inline asm
	cp.async.cg.shared.global [%r172], [%rd63], 16;

	// end inline asm
$L__BB0_15:
	shl.b64 	%rd70, %rd10, 3;
	add.s64 	%rd12, %rd3, %rd70;
	setp.ge.s32 	%p21, %r57, %r137;
	setp.ge.s32 	%p22, %r17, %r135;
	or.pred  	%p23, %p22, %p21;
	@%p23 bra 	$L__BB0_17;
	ld.local.u64 	%rd72, [%rd12];
	cvt.s64.s32 	%rd73, %r56;
	add.s64 	%rd74, %rd73, %rd5;
	add.s64 	%rd75, %rd74, %rd8;
	add.s64 	%rd76, %rd24, %rd75;
	add.s64 	%rd71, %rd76, 64;
	cvta.to.shared.u64 	%rd77, %rd72;
	cvt.u32.u64 	%r175, %rd77;
	add.s32 	%r174, %r175, %r11;
	// begin inline asm
	cp.async.cg.shared.global [%r174], [%rd71], 16;

	// end inline asm
$L__BB0_17:
	setp.ge.s32 	%p24, %r57, %r137;
	setp.ge.s32 	%p25, %r18, %r135;
	or.pred  	%p26, %p25, %p24;
	@%p26 bra 	$L__BB0_19;
	ld.local.u64 	%rd79, [%rd12];
	cvt.s64.s32 	%rd80, %r56;
	add.s64 	%rd81, %rd80, %rd5;
	add.s64 	%rd82, %rd81, %rd9;
	add.s64 	%rd83, %rd24, %rd82;
	add.s64 	%rd78, %rd83, 64;
	cvta.to.shared.u64 	%rd84, %rd79;
	cvt.u32.u64 	%r177, %rd84;
	add.s32 	%r176, %r177, %r15;
	// begin inline asm
	cp.async.cg.shared.global [%r176], [%rd78], 16;

	// end inline asm
$L__BB0_19:
	// begin inline asm
	cp.async.commit_group;

	// end inline asm
	// begin inline asm
	cp.async.wait_group 1;

	// end inline asm
	bra.uni 	$L__BB0_21;
$L__BB0_20:
	// begin inline asm
	cp.async.wait_group 0;

	// end inline asm
$L__BB0_21:
	cvt.u64.u32 	%rd85, %r21;
	cvt.u64.u32 	%rd86, %r20;
	bar.sync 	0;
	shl.b32 	%r498, %r539, 3;
	cvt.u64.u32 	%rd87, %r498;
	and.b64  	%rd88, %rd87, 8;
	add.s64 	%rd89, %rd3, %rd88;
	ld.local.u64 	%rd90, [%rd89];
	add.s64 	%rd91, %rd2, %rd88;
	ld.local.u64 	%rd92, [%rd91];
	add.s64 	%rd93, %rd90, %rd86;
	ld.u32 	%r184, [%rd93];
	ld.u32 	%r185, [%rd93+16];
	ld.u32 	%r194, [%rd93+640];
	ld.u32 	%r195, [%rd93+656];
	ld.u32 	%r204, [%rd93+1280];
	ld.u32 	%r205, [%rd93+1296];
	ld.u32 	%r214, [%rd93+1920];
	ld.u32 	%r215, [%rd93+1936];
	add.s64 	%rd94, %rd92, %rd85;
	ld.u32 	%r183, [%rd94+656];
	ld.u32 	%r182, [%rd94+640];
	ld.u32 	%r181, [%rd94+16];
	ld.u32 	%r180, [%rd94];
	// begin inline asm
	mma.sync.aligned.m16n8k32.row.col.f16.e4m3.e4m3.f16 {%r178, %r179}, {%r180, %r181, %r182, %r183}, {%r184, %r185}, {%r563, %r562};

	// end inline asm
	// begin inline asm
	mma.sync.aligned.m16n8k32.row.col.f16.e4m3.e4m3.f16 {%r188, %r189}, {%r180, %r181, %r182, %r183}, {%r194, %r195}, {%r561, %r560};

	// end inline asm
	// begin inline asm
	mma.sync.aligned.m16n8k32.row.col.f16.e4m3.e4m3.f16 {%r198, %r199}, {%r180, %r181, %r182, %r183}, {%r204, %r205}, {%r559, %r558};

	// end inline asm
	// begin inline asm
	mma.sync.aligned.m16n8k32.row.col.f16.e4m3.e4m3.f16 {%r208, %r209}, {%r180, %r181, %r182, %r183}, {%r214, %r215}, {%r557, %r556};

	// end inline asm
	ld.u32 	%r253, [%rd94+1936];
	ld.u32 	%r252, [%rd94+1920];
	ld.u32 	%r251, [%rd94+1296];
	ld.u32 	%r250, [%rd94+1280];
	// begin inline asm
	mma.sync.aligned.m16n8k32.row.col.f16.e4m3.e4m3.f16 {%r218, %r219}, {%r250, %r251, %r252, %r253}, {%r184, %r185}, {%r555, %r554};

	// end inline asm
	// begin inline asm
	mma.sync.aligned.m16n8k32.row.col.f16.e4m3.e4m3.f16 {%r228, %r229}, {%r250, %r251, %r252, %r253}, {%r194, %r195}, {%r553, %r552};

	// end inline asm
	// begin inline asm
	mma.sync.aligned.m16n8k32.row.col.f16.e4m3.e4m3.f16 {%r238, %r239}, {%r250, %r251, %r252, %r253}, {%r204, %r205}, {%r551, %r550};

	// end inline asm
	// begin inline asm
	mma.sync.aligned.m16n8k32.row.col.f16.e4m3.e4m3.f16 {%r248, %r249}, {%r250, %r251, %r252, %r253}, {%r214, %r215}, {%r549, %r548};

	// end inline asm
	ld.u32 	%r293, [%rd94+3216];
	ld.u32 	%r292, [%rd94+3200];
	ld.u32 	%r291, [%rd94+2576];
	ld.u32 	%r290, [%rd94+2560];
	// begin inline asm
	mma.sync.aligned.m16n8k32.row.col.f16.e4m3.e4m3.f16 {%r258, %r259}, {%r290, %r291, %r292, %r293}, {%r184, %r185}, {%r547, %r546};

	// end inline asm
	// begin inline asm
	mma.sync.aligned.m16n8k32.row.col.f16.e4m3.e4m3.f16 {%r268, %r269}, {%r290, %r291, %r292, %r293}, {%r194, %r195}, {%r545, %r544};

	// end inline asm
	// begin inline asm
	mma.sync.aligned.m16n8k32.row.col.f16.e4m3.e4m3.f16 {%r278, %r279}, {%r290, %r291, %r292, %r293}, {%r204, %r205}, {%r543, %r542};

	// end inline asm
	// begin inline asm
	mma.sync.aligned.m16n8k32.row.col.f16.e4m3.e4m3.f16 {%r288, %r289}, {%r290, %r291, %r292, %r293}, {%r214, %r215}, {%r541, %r540};

	// end inline asm
	ld.u32 	%r333, [%rd94+4496];
	ld.u32 	%r332, [%rd94+4480];
	ld.u32 	%r331, [%rd94+3856];
	ld.u32 	%r330, [%rd94+3840];
	// begin inline asm
	mma.sync.aligned.m16n8k32.row.col.f16.e4m3.e4m3.f16 {%r298, %r299}, {%r330, %r331, %r332, %r333}, {%r184, %r185}, {%r564, %r565};

	// end inline asm
	// begin inline asm
	mma.sync.aligned.m16n8k32.row.col.f16.e4m3.e4m3.f16 {%r308, %r309}, {%r330, %r331, %r332, %r333}, {%r194, %r195}, {%r566, %r567};

	// end inline asm
	// begin inline asm
	mma.sync.aligned.m16n8k32.row.col.f16.e4m3.e4m3.f16 {%r318, %r319}, {%r330, %r331, %r332, %r333}, {%r204, %r205}, {%r568, %r569};

	// end inline asm
	// begin inline asm
	mma.sync.aligned.m16n8k32.row.col.f16.e4m3.e4m3.f16 {%r328, %r329}, {%r330, %r331, %r332, %r333}, {%r214, %r215}, {%r570, %r571};

	// end inline asm
	ld.u32 	%r464, [%rd93+32];
	ld.u32 	%r465, [%rd93+48];
	ld.u32 	%r474, [%rd93+672];
	ld.u32 	%r475, [%rd93+688];
	ld.u32 	%r484, [%rd93+1312];
	ld.u32 	%r485, [%rd93+1328];
	ld.u32 	%r494, [%rd93+1952];
	ld.u32 	%r495, [%rd93+1968];
	ld.u32 	%r373, [%rd94+688];
	ld.u32 	%r372, [%rd94+672];
	ld.u32 	%r371, [%rd94+48];
	ld.u32 	%r370, [%rd94+32];
	// begin inline asm
	mma.sync.aligned.m16n8k32.row.col.f16.e4m3.e4m3.f16 {%r563, %r562}, {%r370, %r371, %r372, %r373}, {%r464, %r465}, {%r178, %r179};

	// end inline asm
	// begin inline asm
	mma.sync.aligned.m16n8k32.row.col.f16.e4m3.e4m3.f16 {%r561, %r560}, {%r370, %r371, %r372, %r373}, {%r474, %r475}, {%r188, %r189};

	// end inline asm
	// begin inline asm
	mma.sync.aligned.m16n8k32.row.col.f16.e4m3.e4m3.f16 {%r559, %r558}, {%r370, %r371, %r372, %r373}, {%r484, %r485}, {%r198, %r199};

	// end inline asm
	// begin inline asm
	mma.sync.aligned.m16n8k32.row.col.f16.e4m3.e4m3.f16 {%r557, %r556}, {%r370, %r371, %r372, %r373}, {%r494, %r495}, {%r208, %r209};

	// end inline asm
	ld.u32 	%r413, [%rd94+1968];
	ld.u32 	%r412, [%rd94+1952];
	ld.u32 	%r411, [%rd94+1328];
	ld.u32 	%r410, [%rd94+1312];
	// begin inline asm
	mma.sync.aligned.m16n8k32.row.col.f16.e4m3.e4m3.f16 {%r555, %r554}, {%r410, %r411, %r412, %r413}, {%r464, %r465}, {%r218, %r219};

	// end inline asm
	// begin inline asm
	mma.sync.aligned.m16n8k32.row.col.f16.e4m3.e4m3.f16 {%r553, %r552}, {%r410, %r411, %r412, %r413}, {%r474, %r475}, {%r228, %r229};

	// end inline asm
	// begin inline asm
	mma.sync.aligned.m16n8k32.row.col.f16.e4m3.e4m3.f16 {%r551, %r550}, {%r410, %r411, %r412, %r413}, {%r484, %r485}, {%r238, %r239};

	// end inline asm
	// begin inline asm
	mma.sync.aligned.m16n8k32.row.col.f16.e4m3.e4m3.f16 {%r549, %r548}, {%r410, %r411, %r412, %r413}, {%r494, %r495}, {%r248, %r249};

	// end inline asm
	ld.u32 	%r453, [%rd94+3248];
	ld.u32 	%r452, [%rd94+3232];
	ld.u32 	%r451, [%rd94+2608];
	ld.u32 	%r450, [%rd94+2592];
	// begin inline asm
	mma.sync.aligned.m16n8k32.row.col.f16.e4m3.e4m3.f16 {%r547, %r546}, {%r450, %r451, %r452, %r453}, {%r464, %r465}, {%r258, %r259};

	// end inline asm
	// begin inline asm
	mma.sync.aligned.m16n8k32.row.col.f16.e4m3.e4m3.f16 {%r545, %r544}, {%r450, %r451, %r452, %r453}, {%r474, %r475}, {%r268, %r269};

	// end inline asm
	// begin inline asm
	mma.sync.aligned.m16n8k32.row.col.f16.e4m3.e4m3.f16 {%r543, %r542}, {%r450, %r451, %r452, %r453}, {%r484, %r485}, {%r278, %r279};

	// end inline asm
	// begin inline asm
	mma.sync.aligned.m16n8k32.row.col.f16.e4m3.e4m3.f16 {%r541, %r540}, {%r450, %r451, %r452, %r453}, {%r494, %r495}, {%r288, %r289};

	// end inline asm
	ld.u32 	%r493, [%rd94+4528];
	ld.u32 	%r492, [%rd94+4512];
	ld.u32 	%r491, [%rd94+3888];
	ld.u32 	%r490, [%rd94+3872];
	// begin inline asm
	mma.sync.aligned.m16n8k32.row.col.f16.e4m3.e4m3.f16 {%r564, %r565}, {%r490, %r491, %r492, %r493}, {%r464, %r465}, {%r298, %r299};

	// end inline asm
	// begin inline asm
	mma.sync.aligned.m16n8k32.row.col.f16.e4m3.e4m3.f16 {%r566, %r567}, {%r490, %r491, %r492, %r493}, {%r474, %r475}, {%r308, %r309};

	// end inline asm
	// begin inline asm
	mma.sync.aligned.m16n8k32.row.col.f16.e4m3.e4m3.f16 {%r568, %r569}, {%r490, %r491, %r492, %r493}, {%r484, %r485}, {%r318, %r319};

	// end inline asm
	// begin inline asm
	mma.sync.aligned.m16n8k32.row.col.f16.e4m3.e4m3.f16 {%r570, %r571}, {%r490, %r491, %r492, %r493}, {%r494, %r495}, {%r328, %r329};

	// end inline asm
	bar.sync 	0;
	setp.ne.s32 	%p27, %r55, %r19;
	mov.u32 	%r539, %r55;
	@%p27 bra 	$L__BB0_10;
$L__BB0_22:
	add.s32 	%r499, %r9, %r1;
	add.s32 	%r500, %r2, %r4;
	add.s32 	%r122, %r499, %r6;
	shl.b32 	%r501, %r7, 1;
	add.s32 	%r502, %r500, %r501;
	cvt.s64.s32 	%rd13, %r135;
	add.s32 	%r123, %r122, 8;
	setp.ge.s32 	%p28, %r122, %r134;
	cvt.u64.u32 	%rd95, %r122;
	add.s32 	%r124, %r502, 1;
	setp.ge.s32 	%p29, %r124, %r135;
	cvt.s64.s32 	%rd14, %r502;
	mad.lo.s64 	%rd96, %rd95, %rd13, %rd14;
	shl.b64 	%rd97, %rd96, 1;
	add.s64 	%rd15, %rd1, %rd97;
	or.pred  	%p30, %p28, %p29;
	@%p30 bra 	$L__BB0_24;
	st.global.u32 	[%rd15], %r563;
$L__BB0_24:
	setp.ge.s32 	%p31, %r124, %r135;
	setp.ge.s32 	%p32, %r123, %r134;
	cvt.u64.u32 	%rd98, %r123;
	mad.lo.s64 	%rd99, %rd98, %rd13, %rd14;
	shl.b64 	%rd100, %rd99, 1;
	add.s64 	%rd16, %rd1, %rd100;
	or.pred  	%p33, %p32, %p31;
	@%p33 bra 	$L__BB0_26;
	st.global.u32 	[%rd16], %r562;
$L__BB0_26:
	cvt.u32.u64 	%r504, %rd14;
	setp.ge.s32 	%p34, %r122, %r134;
	add.s32 	%r125, %r504, 9;
	setp.ge.s32 	%p35, %r125, %r135;
	or.pred  	%p36, %p34, %p35;
	@%p36 bra 	$L__BB0_28;
	st.global.u32 	[%rd15+16], %r561;
$L__BB0_28:
	setp.ge.s32 	%p37, %r125, %r135;
	setp.ge.s32 	%p38, %r123, %r134;
	or.pred  	%p39, %p38, %p37;
	@%p39 bra 	$L__BB0_30;
	st.global.u32 	[%rd16+16], %r560;
$L__BB0_30:
	setp.ge.s32 	%p40, %r122, %r134;
	add.s32 	%r126, %r504, 17;
	setp.ge.s32 	%p41, %r126, %r135;
	or.pred  	%p42, %p40, %p41;
	@%p42 bra 	$L__BB0_32;
	st.global.u32 	[%rd15+32], %r559;
$L__BB0_32:
	setp.ge.s32 	%p43, %r126, %r135;
	setp.ge.s32 	%p44, %r123, %r134;
	or.pred  	%p45, %p44, %p43;
	@%p45 bra 	$L__BB0_34;
	st.global.u32 	[%rd16+32], %r558;
$L__BB0_34:
	setp.ge.s32 	%p46, %r122, %r134;
	add.s32 	%r127, %r504, 25;
	setp.ge.s32 	%p47, %r127, %r135;
	or.pred  	%p48, %p46, %p47;
	@%p48 bra 	$L__BB0_36;
	st.global.u32 	[%rd15+48], %r557;
$L__BB0_36:
	setp.ge.s32 	%p49, %r127, %r135;
	setp.ge.s32 	%p50, %r123, %r134;
	or.pred  	%p51, %p50, %p49;
	@%p51 bra 	$L__BB0_38;
	st.global.u32 	[%rd16+48], %r556;
$L__BB0_38:
	setp.ge.s32 	%p52, %r124, %r135;
	add.s32 	%r128, %r122, 16;
	add.s32 	%r129, %r122, 24;
	setp.ge.s32 	%p53, %r128, %r134;
	cvt.u64.u32 	%rd104, %r128;
	mad.lo.s64 	%rd105, %rd104, %rd13, %rd14;
	shl.b64 	%rd106, %rd105, 1;
	add.s64 	%rd17, %rd1, %rd106;
	or.pred  	%p54, %p53, %p52;
	@%p54 bra 	$L__BB0_40;
	st.global.u32 	[%rd17], %r555;
$L__BB0_40:
	setp.ge.s32 	%p55, %r129, %r134;
	setp.ge.s32 	%p56, %r124, %r135;
	cvt.u64.u32 	%rd107, %r129;
	mad.lo.s64 	%rd108, %rd107, %rd13, %rd14;
	shl.b64 	%rd109, %rd108, 1;
	add.s64 	%rd18, %rd1, %rd109;
	or.pred  	%p57, %p55, %p56;
	@%p57 bra 	$L__BB0_42;
	st.global.u32 	[%rd18], %r554;
$L__BB0_42:
	setp.ge.s32 	%p58, %r128, %r134;
	setp.ge.s32 	%p59, %r125, %r135;
	or.pred  	%p60, %p58, %p59;
	@%p60 bra 	$L__BB0_44;
	st.global.u32 	[%rd17+16], %r553;
$L__BB0_44:
	setp.ge.s32 	%p61, %r129, %r134;
	setp.ge.s32 	%p62, %r125, %r135;
	or.pred  	%p63, %p61, %p62;
	@%p63 bra 	$L__BB0_46;
	st.global.u32 	[%rd18+16], %r552;
$L__BB0_46:
	setp.ge.s32 	%p64, %r128, %r134;
	setp.ge.s32 	%p65, %r126, %r135;
	or.pred  	%p66, %p64, %p65;
	@%p66 bra 	$L__BB0_48;
	st.global.u32 	[%rd17+32], %r551;
$L__BB0_48:
	setp.ge.s32 	%p67, %r129, %r134;
	setp.ge.s32 	%p68, %r126, %r135;
	or.pred  	%p69, %p67, %p68;
	@%p69 bra 	$L__BB0_50;
	st.global.u32 	[%rd18+32], %r550;
$L__BB0_50:
	setp.ge.s32 	%p70, %r128, %r134;
	setp.ge.s32 	%p71, %r127, %r135;
	or.pred  	%p72, %p70, %p71;
	@%p72 bra 	$L__BB0_52;
	st.global.u32 	[%rd17+48], %r549;
$L__BB0_52:
	setp.ge.s32 	%p73, %r129, %r134;
	setp.ge.s32 	%p74, %r127, %r135;
	or.pred  	%p75, %p73, %p74;
	@%p75 bra 	$L__BB0_54;
	st.global.u32 	[%rd18+48], %r548;
$L__BB0_54:
	setp.ge.s32 	%p76, %r124, %r135;
	add.s32 	%r130, %r122, 32;
	add.s32 	%r131, %r122, 40;
	setp.ge.s32 	%p77, %r130, %r134;
	cvt.u64.u32 	%rd110, %r130;
	mad.lo.s64 	%rd111, %rd110, %rd13, %rd14;
	shl.b64 	%rd112, %rd111, 1;
	add.s64 	%rd19, %rd1, %rd112;
	or.pred  	%p78, %p77, %p76;
	@%p78 bra 	$L__BB0_56;
	st.global.u32 	[%rd19], %r547;
$L__BB0_56:
	setp.ge.s32 	%p79, %r131, %r134;
	setp.ge.s32 	%p80, %r124, %r135;
	cvt.u64.u32 	%rd113, %r131;
	mad.lo.s64 	%rd114, %rd113, %rd13, %rd14;
	shl.b64 	%rd115, %rd114, 1;
	add.s64 	%rd20, %rd1, %rd115;
	or.pred  	%p81, %p79, %p80;
	@%p81 bra 	$L__BB0_58;
	st.global.u32 	[%rd20], %r546;
$L__BB0_58:
	setp.ge.s32 	%p82, %r130, %r134;
	setp.ge.s32 	%p83, %r125, %r135;
	or.pred  	%p84, %p82, %p83;
	@%p84 bra 	$L__BB0_60;
	st.global.u32 	[%rd19+16], %r545;
$L__BB0_60:
	setp.ge.s32 	%p85, %r131, %r134;
	setp.ge.s32 	%p86, %r125, %r135;
	or.pred  	%p87, %p85, %p86;
	@%p87 bra 	$L__BB0_62;
	st.global.u32 	[%rd20+16], %r544;
$L__BB0_62:
	setp.ge.s32 	%p88, %r130, %r134;
	setp.ge.s32 	%p89, %r126, %r135;
	or.pred  	%p90, %p88, %p89;
	@%p90 bra 	$L__BB0_64;
	st.global.u32 	[%rd19+32], %r543;
$L__BB0_64:
	setp.ge.s32 	%p91, %r131, %r134;
	setp.ge.s32 	%p92, %r126, %r135;
	or.pred  	%p93, %p91, %p92;
	@%p93 bra 	$L__BB0_66;
	st.global.u32 	[%rd20+32], %r542;
$L__BB0_66:
	setp.ge.s32 	%p94, %r130, %r134;
	setp.ge.s32 	%p95, %r127, %r135;
	or.pred  	%p96, %p94, %p95;
	@%p96 bra 	$L__BB0_68;
	st.global.u32 	[%rd19+48], %r541;
$L__BB0_68:
	setp.ge.s32 	%p97, %r131, %r134;
	setp.ge.s32 	%p98, %r127, %r135;
	or.pred  	%p99, %p97, %p98;
	@%p99 bra 	$L__BB0_70;
	st.global.u32 	[%rd20+48], %r540;
$L__BB0_70:
	setp.ge.s32 	%p100, %r124, %r135;
	add.s32 	%r132, %r122, 48;
	add.s32 	%r133, %r122, 56;
	setp.ge.s32 	%p101, %r132, %r134;
	cvt.u64.u32 	%rd116, %r132;
	mad.lo.s64 	%rd117, %rd116, %rd13, %rd14;
	shl.b64 	%rd118, %rd117, 1;
	add.s64 	%rd21, %rd1, %rd118;
	or.pred  	%p102, %p101, %p100;
	@%p102 bra 	$L__BB0_72;
	st.global.u32 	[%rd21], %r564;
$L__BB0_72:
	setp.ge.s32 	%p103, %r133, %r134;
	setp.ge.s32 	%p104, %r124, %r135;
	cvt.u64.u32 	%rd119, %r133;
	mad.lo.s64 	%rd120, %rd119, %rd13, %rd14;
	shl.b64 	%rd121, %rd120, 1;
	add.s64 	%rd22, %rd1, %rd121;
	or.pred  	%p105, %p103, %p104;
	@%p105 bra 	$L__BB0_74;
	st.global.u32 	[%rd22], %r565;
$L__BB0_74:
	setp.ge.s32 	%p106, %r132, %r134;
	setp.ge.s32 	%p107, %r125, %r135;
	or.pred  	%p108, %p106, %p107;
	@%p108 bra 	$L__BB0_76;
	st.global.u32 	[%rd21+16], %r566;
$L__BB0_76:
	setp.ge.s32 	%p109, %r133, %r134;
	setp.ge.s32 	%p110, %r125, %r135;
	or.pred  	%p111, %p109, %p110;
	@%p111 bra 	$L__BB0_78;
	st.global.u32 	[%rd22+16], %r567;
$L__BB0_78:
	setp.ge.s32 	%p112, %r132, %r134;
	setp.ge.s32 	%p113, %r126, %r135;
	or.pred  	%p114, %p112, %p113;
	@%p114 bra 	$L__BB0_80;
	st.global.u32 	[%rd21+32], %r568;
$L__BB0_80:
	setp.ge.s32 	%p115, %r133, %r134;
	setp.ge.s32 	%p116, %r126, %r135;
	or.pred  	%p117, %p115, %p116;
	@%p117 bra 	$L__BB0_82;
	st.global.u32 	[%rd22+32], %r569;
$L__BB0_82:
	setp.ge.s32 	%p118, %r132, %r134;
	setp.ge.s32 	%p119, %r127, %r135;
	or.pred  	%p120, %p118, %p119;
	@%p120 bra 	$L__BB0_84;
	st.global.u32 	[%rd21+48], %r570;
$L__BB0_84:
	setp.ge.s32 	%p121, %r133, %r134;
	setp.ge.s32 	%p122, %r127, %r135;
	or.pred  	%p123, %p121, %p122;
	@%p123 bra 	$L__BB0_86;
	st.global.u32 	[%rd22+48], %r571;
$L__BB0_86:
	ret;

}
	// .globl	_Z17fp8_gemm_v4_bk128PKhS0_P6__halfiii
.visible .entry _Z17fp8_gemm_v4_bk128PKhS0_P6__halfiii(
	.param .u64 .ptr .align 1 _Z17fp8_gemm_v4_bk128PKhS0_P6__halfiii_param_0,
	.param .u64 .ptr .align 1 _Z17fp8_gemm_v4_bk128PKhS0_P6__halfiii_param_1,
	.param .u64 .ptr .align 1 _Z17fp8_gemm_v4_bk128PKhS0_P6__halfiii_param_2,
	.param .u32 _Z17fp8_gemm_v4_bk128PKhS0_P6__halfiii_param_3,
	.param .u32 _Z17fp8_gemm_v4_bk128PKhS0_P6__halfiii_param_4,
	.param .u32 _Z17fp8_gemm_v4_bk128PKhS0_P6__halfiii_param_5
)
.maxntid 256
.minnctapersm 1
{
	.local .align 16 .b8 	__local_depot1[32];
	.reg .b64 	%SP;
	.reg .b64 	%SPL;
	.reg .pred 	%p<172>;
	.reg .b32 	%r<993>;
	.reg .b64 	%rd<213>;

	mov.u64 	%SPL, __local_depot1;
	ld.param.u64 	%rd30, [_Z17fp8_gemm_v4_bk128PKhS0_P6__halfiii_param_0];
	ld.param.u64 	%rd31, [_Z17fp8_gemm_v4_bk128PKhS0_P6__halfiii_param_1];
	ld.param.u64 	%rd32, [_Z17fp8_gemm_v4_bk128PKhS0_P6__halfiii_param_2];
	ld.param.u32 	%r159, [_Z17fp8_gemm_v4_bk128PKhS0_P6__halfiii_param_3];
	ld.param.u32 	%r160, [_Z17fp8_gemm_v4_bk128PKhS0_P6__halfiii_param_4];
	ld.param.u32 	%r162, [_Z17fp8_gemm_v4_bk128PKhS0_P6__halfiii_param_5];
	cvta.to.global.u64 	%rd1, %rd32;
	add.u64 	%rd2, %SPL, 0;
	add.u64 	%rd3, %SPL, 16;
	mov.u32 	%r163, %ctaid.y;
	shl.b32 	%r1, %r163, 7;
	mov.u32 	%r164, %ctaid.x;
	shl.b32 	%r2, %r164, 7;
	mov.u32 	%r165, %tid.x;
	and.b32  	%r4, %r165, 96;
	shr.u32 	%r166, %r165, 2;
	and.b32  	%r5, %r166, 7;
	and.b32  	%r6, %r165, 3;
	mov.u32 	%r167, smem;
	cvt.u64.u32 	%rd35, %r167;
	cvta.shared.u64 	%rd36, %rd35;
	add.s64 	%rd37, %rd36, 36864;
	st.local.v2.u64 	[%rd2], {%rd36, %rd37};
	add.s64 	%rd38, %rd36, 55296;
	add.s64 	%rd39, %rd36, 18432;
	st.local.v2.u64 	[%rd3], {%rd39, %rd38};
	add.s32 	%r168, %r162, 127;
	shr.s32 	%r169, %r168, 31;
	shr.u32 	%r170, %r169, 25;
	add.s32 	%r171, %r168, %r170;
	shr.s32 	%r7, %r171, 7;
	shr.u32 	%r172, %r165, 1;
	and.b32  	%r8, %r172, 448;
	shl.b32 	%r173, %r165, 4;
	and.b32  	%r174, %r173, 112;
	setp.ge.s32 	%p1, %r174, %r162;
	cvt.u64.u32 	%rd4, %r162;
	cvt.u64.u32 	%rd5, %r174;
	shr.u32 	%r9, %r165, 3;
	or.b32  	%r10, %r9, %r1;
	setp.ge.s32 	%p2, %r10, %r159;
	mad.lo.s32 	%r11, %r9, 144, %r174;
	add.s32 	%r12, %r167, %r11;
	or.pred  	%p3, %p2, %p1;
	@%p3 bra 	$L__BB1_2;
	cvt.u64.u32 	%rd41, %r10;
	mad.lo.s64 	%rd42, %rd41, %rd4, %rd5;
	add.s64 	%rd40, %rd30, %rd42;
	// begin inline asm
	cp.async.cg.shared.global [%r12], [%rd40], 16;

	// end inline asm
$L__BB1_2:
	setp.lt.u32 	%p4, %r165, 768;
	@%p4 bra 	$L__BB1_5;
	cvt.u32.u64 	%r176, %rd5;
	setp.ge.s32 	%p5, %r176, %r162;
	add.s32 	%r177, %r165, -768;
	shr.u32 	%r13, %r177, 3;
	add.s32 	%r14, %r13, %r2;
	setp.ge.s32 	%p6, %r14, %r160;
	or.pred  	%p7, %p6, %p5;
	@%p7 bra 	$L__BB1_7;
	mad.lo.s32 	%r180, %r13, 144, %r176;
	cvt.s64.s32 	%rd45, %r14;
	mad.lo.s64 	%rd46, %rd45, %rd4, %rd5;
	add.s64 	%rd44, %rd31, %rd46;
	add.s32 	%r182, %r167, %r180;
	add.s32 	%r178, %r182, 18432;
	// begin inline asm
	cp.async.cg.shared.global [%r178], [%rd44], 16;

	// end inline asm
	bra.uni 	$L__BB1_7;
$L__BB1_5:
	cvt.u32.u64 	%r183, %rd5;
	setp.ge.s32 	%p8, %r183, %r162;
	add.s32 	%r184, %r165, 256;
	shr.u32 	%r15, %r184, 3;
	add.s32 	%r16, %r15, %r1;
	setp.ge.s32 	%p9, %r16, %r159;
	or.pred  	%p10, %p9, %p8;
	@%p10 bra 	$L__BB1_7;
	mad.lo.s32 	%r187, %r15, 144, %r183;
	cvt.u64.u32 	%rd49, %r16;
	mad.lo.s64 	%rd50, %rd49, %rd4, %rd5;
	add.s64 	%rd48, %rd30, %rd50;
	add.s32 	%r185, %r167, %r187;
	// begin inline asm
	cp.async.cg.shared.global [%r185], [%rd48], 16;

	// end inline asm
$L__BB1_7:
	setp.lt.u32 	%p11, %r165, 512;
	@%p11 bra 	$L__BB1_10;
	cvt.u32.u64 	%r189, %rd5;
	setp.ge.s32 	%p12, %r189, %r162;
	add.s32 	%r190, %r165, -512;
	shr.u32 	%r17, %r190, 3;
	add.s32 	%r18, %r17, %r2;
	setp.ge.s32 	%p13, %r18, %r160;
	or.pred  	%p14, %p13, %p12;
	@%p14 bra 	$L__BB1_12;
	mad.lo.s32 	%r193, %r17, 144, %r189;
	cvt.s64.s32 	%rd53, %r18;
	mad.lo.s64 	%rd54, %rd53, %rd4, %rd5;
	add.s64 	%rd52, %rd31, %rd54;
	add.s32 	%r195, %r167, %r193;
	add.s32 	%r191, %r195, 18432;
	// begin inline asm
	cp.async.cg.shared.global [%r191], [%rd52], 16;

	// end inline asm
	bra.uni 	$L__BB1_12;
$L__BB1_10:
	cvt.u32.u64 	%r196, %rd5;
	setp.ge.s32 	%p15, %r196, %r162;
	add.s32 	%r197, %r165, 512;
	shr.u32 	%r19, %r197, 3;
	add.s32 	%r20, %r19, %r1;
	setp.ge.s32 	%p16, %r20, %r159;
	or.pred  	%p17, %p16, %p15;
	@%p17 bra 	$L__BB1_12;
	mad.lo.s32 	%r200, %r19, 144, %r196;
	cvt.u64.u32 	%rd57, %r20;
	mad.lo.s64 	%rd58, %rd57, %rd4, %rd5;
	add.s64 	%rd56, %rd30, %rd58;
	add.s32 	%r198, %r167, %r200;
	// begin inline asm
	cp.async.cg.shared.global [%r198], [%rd56], 16;

	// end inline asm
$L__BB1_12:
	setp.lt.u32 	%p18, %r165, 256;
	@%p18 bra 	$L__BB1_15;
	cvt.u32.u64 	%r202, %rd5;
	setp.ge.s32 	%p19, %r202, %r162;
	add.s32 	%r203, %r165, -256;
	shr.u32 	%r21, %r203, 3;
	add.s32 	%r22, %r21, %r2;
	setp.ge.s32 	%p20, %r22, %r160;
	or.pred  	%p21, %p20, %p19;
	@%p21 bra 	$L__BB1_17;
	mad.lo.s32 	%r206, %r21, 144, %r202;
	cvt.s64.s32 	%rd61, %r22;
	mad.lo.s64 	%rd62, %rd61, %rd4, %rd5;
	add.s64 	%rd60, %rd31, %rd62;
	add.s32 	%r208, %r167, %r206;
	add.s32 	%r204, %r208, 18432;
	// begin inline asm
	cp.async.cg.shared.global [%r204], [%rd60], 16;

	// end inline asm
	bra.uni 	$L__BB1_17;
$L__BB1_15:
	cvt.u32.u64 	%r209, %rd5;
	setp.ge.s32 	%p22, %r209, %r162;
	add.s32 	%r210, %r165, 768;
	shr.u32 	%r23, %r210, 3;
	add.s32 	%r24, %r23, %r1;
	setp.ge.s32 	%p23, %r24, %r159;
	or.pred  	%p24, %p23, %p22;
	@%p24 bra 	$L__BB1_17;
	mad.lo.s32 	%r213, %r23, 144, %r209;
	cvt.u64.u32 	%rd65, %r24;
	mad.lo.s64 	%rd66, %rd65, %rd4, %rd5;
	add.s64 	%rd64, %rd30, %rd66;
	add.s32 	%r211, %r167, %r213;
	// begin inline asm
	cp.async.cg.shared.global [%r211], [%rd64], 16;

	// end inline asm
$L__BB1_17:
	cvt.u32.u64 	%r215, %rd5;
	setp.ge.s32 	%p25, %r215, %r162;
	add.s32 	%r25, %r9, %r2;
	setp.ge.s32 	%p26, %r25, %r160;
	or.pred  	%p27, %p26, %p25;
	@%p27 bra 	$L__BB1_19;
	cvt.s64.s32 	%rd69, %r25;
	mad.lo.s64 	%rd70, %rd69, %rd4, %rd5;
	add.s64 	%rd68, %rd31, %rd70;
	add.s32 	%r216, %r12, 18432;
	// begin inline asm
	cp.async.cg.shared.global [%r216], [%rd68], 16;

	// end inline asm
$L__BB1_19:
	setp.ge.s32 	%p28, %r215, %r162;
	add.s32 	%r218, %r165, 256;
	shr.u32 	%r26, %r218, 3;
	add.s32 	%r27, %r26, %r2;
	setp.ge.s32 	%p29, %r27, %r160;
	or.pred  	%p30, %p29, %p28;
	@%p30 bra 	$L__BB1_21;
	mad.lo.s32 	%r221, %r26, 144, %r215;
	cvt.s64.s32 	%rd73, %r27;
	mad.lo.s64 	%rd74, %rd73, %rd4, %rd5;
	add.s64 	%rd72, %rd31, %rd74;
	add.s32 	%r223, %r167, %r221;
	add.s32 	%r219, %r223, 18432;
	// begin inline asm
	cp.async.cg.shared.global [%r219], [%rd72], 16;

	// end inline asm
$L__BB1_21:
	setp.ge.s32 	%p31, %r215, %r162;
	add.s32 	%r225, %r165, 512;
	shr.u32 	%r28, %r225, 3;
	add.s32 	%r29, %r28, %r2;
	setp.ge.s32 	%p32, %r29, %r160;
	or.pred  	%p33, %p32, %p31;
	@%p33 bra 	$L__BB1_23;
	mad.lo.s32 	%r228, %r28, 144, %r215;
	cvt.s64.s32 	%rd77, %r29;
	mad.lo.s64 	%rd78, %rd77, %rd4, %rd5;
	add.s64 	%rd76, %rd31, %rd78;
	add.s32 	%r230, %r167, %r228;
	add.s32 	%r226, %r230, 18432;
	// begin inline asm
	cp.async.cg.shared.global [%r226], [%rd76], 16;

	// end inline asm
$L__BB1_23:
	setp.ge.s32 	%p34, %r215, %r162;
	add.s32 	%r232, %r165, 768;
	shr.u32 	%r30, %r232, 3;
	add.s32 	%r31, %r30, %r2;
	setp.ge.s32 	%p35, %r31, %r160;
	or.pred  	%p36, %p35, %p34;
	@%p36 bra 	$L__BB1_25;
	mad.lo.s32 	%r235, %r30, 144, %r215;
	cvt.s64.s32 	%rd81, %r31;
	mad.lo.s64 	%rd82, %rd81, %rd4, %rd5;
	add.s64 	%rd80, %rd31, %rd82;
	add.s32 	%r237, %r167, %r235;
	add.s32 	%r233, %r237, 18432;
	// begin inline asm
	cp.async.cg.shared.global [%r233], [%rd80], 16;

	// end inline asm
$L__BB1_25:
	// begin inline asm
	cp.async.commit_group;

	// end inline asm
	setp.lt.s32 	%p37, %r162, 1;
	mov.b32 	%r961, 0;
	mov.u32 	%r962, %r961;
	mov.u32 	%r963, %r961;
	mov.u32 	%r964, %r961;
	mov.u32 	%r965, %r961;
	mov.u32 	%r966, %r961;
	mov.u32 	%r967, %r961;
	mov.u32 	%r968, %r961;
	mov.u32 	%r969, %r961;
	mov.u32 	%r970, %r961;
	mov.u32 	%r971, %r961;
	mov.u32 	%r972, %r961;
	mov.u32 	%r973, %r961;
	mov.u32 	%r974, %r961;
	mov.u32 	%r975, %r961;
	mov.u32 	%r976, %r961;
	mov.u32 	%r977, %r961;
	mov.u32 	%r978, %r961;
	mov.u32 	%r979, %r961;
	mov.u32 	%r980, %r961;
	mov.u32 	%r981, %r961;
	mov.u32 	%r982, %r961;
	mov.u32 	%r983, %r961;
	mov.u32 	%r984, %r961;
	mov.u32 	%r985, %r961;
	mov.u32 	%r986, %r961;
	mov.u32 	%r987, %r961;
	mov.u32 	%r988, %r961;
	mov.u32 	%r989, %r961;
	mov.u32 	%r990, %r961;
	mov.u32 	%r991, %r961;
	mov.u32 	%r992, %r961;
	@%p37 bra 	$L__BB1_56;
	add.s32 	%r241, %r5, %r4;
	shl.b32 	%r242, %r6, 2;
	max.s32 	%r32, %r7, 1;
	cvt.u64.u32 	%rd83, %r10;
	mul.lo.s64 	%rd6, %rd83, %rd4;
	add.s32 	%r243, %r165, -768;
	shr.u32 	%r244, %r243, 3;
	add.s32 	%r33, %r244, %r2;
	mad.lo.s32 	%r34, %r244, 144, %r215;
	cvt.s64.s32 	%rd84, %r33;
	mul.lo.s64 	%rd7, %rd84, %rd4;
	add.s32 	%r35, %r26, %r1;
	mad.lo.s32 	%r36, %r26, 144, %r215;
	cvt.u64.u32 	%rd85, %r35;
	mul.lo.s64 	%rd8, %rd85, %rd4;
	add.s32 	%r245, %r165, -512;
	shr.u32 	%r246, %r245, 3;
	add.s32 	%r37, %r246, %r2;
	mad.lo.s32 	%r38, %r246, 144, %r215;
	cvt.s64.s32 	%rd86, %r37;
	mul.lo.s64 	%rd9, %rd86, %rd4;
	add.s32 	%r39, %r28, %r1;
	mad.lo.s32 	%r40, %r28, 144, %r215;
	cvt.u64.u32 	%rd87, %r39;
	mul.lo.s64 	%rd10, %rd87, %rd4;
	add.s32 	%r247, %r165, -256;
	shr.u32 	%r248, %r247, 3;
	add.s32 	%r41, %r248, %r2;
	mad.lo.s32 	%r42, %r248, 144, %r215;
	cvt.s64.s32 	%rd88, %r41;
	mul.lo.s64 	%rd11, %rd88, %rd4;
	add.s32 	%r43, %r30, %r1;
	mad.lo.s32 	%r44, %r30, 144, %r215;
	cvt.u64.u32 	%rd89, %r43;
	mul.lo.s64 	%rd12, %rd89, %rd4;
	cvt.s64.s32 	%rd90, %r25;
	mul.lo.s64 	%rd13, %rd90, %rd4;
	cvt.s64.s32 	%rd91, %r27;
	mul.lo.s64 	%rd14, %rd91, %rd4;
	cvt.s64.s32 	%rd92, %r29;
	mul.lo.s64 	%rd15, %rd92, %rd4;
	cvt.s64.s32 	%rd93, %r31;
	mul.lo.s64 	%rd16, %rd93, %rd4;
	mul.lo.s32 	%r249, %r241, 144;
	or.b32  	%r45, %r249, %r242;
	add.s32 	%r250, %r8, %r5;
	mul.lo.s32 	%r251, %r250, 144;
	or.b32  	%r46, %r251, %r242;
	mov.b32 	%r961, 0;
	mov.u32 	%r960, %r961;
$L__BB1_27:
	add.s32 	%r80, %r960, 1;
	setp.ge.s32 	%p38, %r80, %r7;
	@%p38 bra 	$L__BB1_54;
	setp.ge.s32 	%p39, %r10, %r159;
	not.b32 	%r253, %r960;
	and.b32  	%r254, %r253, 1;
	shl.b32 	%r81, %r960, 7;
	or.b32  	%r255, %r81, %r215;
	add.s32 	%r82, %r255, 128;
	setp.ge.s32 	%p40, %r82, %r162;
	cvt.u64.u32 	%rd17, %r254;
	shl.b32 	%r256, %r960, 3;
	cvt.u64.u32 	%rd95, %r256;
	not.b64 	%rd96, %rd95;
	and.b64  	%rd97, %rd96, 8;
	add.s64 	%rd18, %rd2, %rd97;
	or.pred  	%p41, %p39, %p40;
	@%p41 bra 	$L__BB1_30;
	ld.local.u64 	%rd99, [%rd18];
	cvt.s64.s32 	%rd100, %r81;
	add.s64 	%rd101, %rd100, %rd5;
	add.s64 	%rd102, %rd101, %rd6;
	add.s64 	%rd103, %rd30, %rd102;
	add.s64 	%rd98, %rd103, 128;
	cvta.to.shared.u64 	%rd104, %rd99;
	cvt.u32.u64 	%r258, %rd104;
	add.s32 	%r257, %r258, %r11;
	// begin inline asm
	cp.async.cg.shared.global [%r257], [%rd98], 16;

	// end inline asm
$L__BB1_30:
	shl.b64 	%rd105, %rd17, 3;
	add.s64 	%rd19, %rd3, %rd105;
	setp.lt.u32 	%p42, %r165, 768;
	@%p42 bra 	$L__BB1_33;
	setp.ge.s32 	%p43, %r82, %r162;
	setp.ge.s32 	%p44, %r33, %r160;
	or.pred  	%p45, %p44, %p43;
	@%p45 bra 	$L__BB1_35;
	ld.local.u64 	%rd107, [%rd19];
	cvt.s64.s32 	%rd108, %r81;
	add.s64 	%rd109, %rd108, %rd5;
	add.s64 	%rd110, %rd109, %rd7;
	add.s64 	%rd111, %rd31, %rd110;
	add.s64 	%rd106, %rd111, 128;
	cvta.to.shared.u64 	%rd112, %rd107;
	cvt.u32.u64 	%r260, %rd112;
	add.s32 	%r259, %r260, %r34;
	// begin inline asm
	cp.async.cg.shared.global [%r259], [%rd106], 16;

	// end inline asm
	bra.uni 	$L__BB1_35;
$L__BB1_33:
	setp.ge.s32 	%p46, %r82, %r162;
	setp.ge.s32 	%p47, %r35, %r159;
	or.pred  	%p48, %p47, %p46;
	@%p48 bra 	$L__BB1_35;
	ld.local.u64 	%rd114, [%rd18];
	cvt.s64.s32 	%rd115, %r81;
	add.s64 	%rd116, %rd115, %rd5;
	add.s64 	%rd117, %rd116, %rd8;
	add.s64 	%rd118, %rd30, %rd117;
	add.s64 	%rd113, %rd118, 128;
	cvta.to.shared.u64 	%rd119, %rd114;
	cvt.u32.u64 	%r262, %rd119;
	add.s32 	%r261, %r262, %r36;
	// begin inline asm
	cp.async.cg.shared.global [%r261], [%rd113], 16;

	// end inline asm
$L__BB1_35:
	setp.lt.u32 	%p49, %r165, 512;
	@%p49 bra 	$L__BB1_38;
	setp.ge.s32 	%p50, %r82, %r162;
	setp.ge.s32 	%p51, %r37, %r160;
	or.pred  	%p52, %p51, %p50;
	@%p52 bra 	$L__BB1_40;
	ld.local.u64 	%rd121, [%rd19];
	cvt.s64.s32 	%rd122, %r81;
	add.s64 	%rd123, %rd122, %rd5;
	add.s64 	%rd124, %rd123, %rd9;
	add.s64 	%rd125, %rd31, %rd124;
	add.s64 	%rd120, %rd125, 128;
	cvta.to.shared.u64 	%rd126, %rd121;
	cvt.u32.u64 	%r264, %rd126;
	add.s32 	%r263, %r264, %r38;
	// begin inline asm
	cp.async.cg.shared.global [%r263], [%rd120], 16;

	// end inline asm
	bra.uni 	$L__BB1_40;
$L__BB1_38:
	setp.ge.s32 	%p53, %r82, %r162;
	setp.ge.s32 	%p54, %r39, %r159;
	or.pred  	%p55, %p54, %p53;
	@%p55 bra 	$L__BB1_40;
	ld.local.u64 	%rd128, [%rd18];
	cvt.s64.s32 	%rd129, %r81;
	add.s64 	%rd130, %rd129, %rd5;
	add.s64 	%rd131, %rd130, %rd10;
	add.s64 	%rd132, %rd30, %rd131;
	add.s64 	%rd127, %rd132, 128;
	cvta.to.shared.u64 	%rd133, %rd128;
	cvt.u32.u64 	%r266, %rd133;
	add.s32 	%r265, %r266, %r40;
	// begin inline asm
	cp.async.cg.shared.global [%r265], [%rd127], 16;

	// end inline asm
$L__BB1_40:
	setp.lt.u32 	%p56, %r165, 256;
	@%p56 bra 	$L__BB1_43;
	setp.ge.s32 	%p57, %r82, %r162;
	setp.ge.s32 	%p58, %r41, %r160;
	or.pred  	%p59, %p58, %p57;
	@%p59 bra 	$L__BB1_45;
	ld.local.u64 	%rd135, [%rd19];
	cvt.s64.s32 	%rd136, %r81;
	add.s64 	%rd137, %rd136, %rd5;
	add.s64 	%rd138, %rd137, %rd11;
	add.s64 	%rd139, %rd31, %rd138;
	add.s64 	%rd134, %rd139, 128;
	cvta.to.shared.u64 	%rd140, %rd135;
	cvt.u32.u64 	%r268, %rd140;
	add.s32 	%r267, %r268, %r42;
	// begin inline asm
	cp.async.cg.shared.global [%r267], [%rd134], 16;

	// end inline asm
	bra.uni 	$L__BB1_45;
$L__BB1_43:
	setp.ge.s32 	%p60, %r82, %r162;
	setp.ge.s32 	%p61, %r43, %r159;
	or.pred  	%p62, %p61, %p60;
	@%p62 bra 	$L__BB1_45;
	ld.local.u64 	%rd142, [%rd18];
	cvt.s64.s32 	%rd143, %r81;
	add.s64 	%rd144, %rd143, %rd5;
	add.s64 	%rd145, %rd144, %rd12;
	add.s64 	%rd146, %rd30, %rd145;
	add.s64 	%rd141, %rd146, 128;
	cvta.to.shared.u64 	%rd147, %rd142;
	cvt.u32.u64 	%r270, %rd147;
	add.s32 	%r269, %r270, %r44;
	// begin inline asm
	cp.async.cg.shared.global [%r269], [%rd141], 16;

	// end inline asm
$L__BB1_45:
	setp.ge.s32 	%p63, %r82, %r162;
	setp.ge.s32 	%p64, %r25, %r160;
	or.pred  	%p65, %p64, %p63;
	@%p65 bra 	$L__BB1_47;
	ld.local.u64 	%rd149, [%rd19];
	cvt.s64.s32 	%rd150, %r81;
	add.s64 	%rd151, %rd150, %rd5;
	add.s64 	%rd152, %rd151, %rd13;
	add.s64 	%rd153, %rd31, %rd152;
	add.s64 	%rd148, %rd153, 128;
	cvta.to.shared.u64 	%rd154, %rd149;
	cvt.u32.u64 	%r272, %rd154;
	add.s32 	%r271, %r272, %r11;
	// begin inline asm
	cp.async.cg.shared.global [%r271], [%rd148], 16;

	// end inline asm
$L__BB1_47:
	setp.ge.s32 	%p66, %r82, %r162;
	setp.ge.s32 	%p67, %r27, %r160;
	or.pred  	%p68, %p67, %p66;
	@%p68 bra 	$L__BB1_49;
	ld.local.u64 	%rd156, [%rd19];
	cvt.s64.s32 	%rd157, %r81;
	add.s64 	%rd158, %rd157, %rd5;
	add.s64 	%rd159, %rd158, %rd14;
	add.s64 	%rd160, %rd31, %rd159;
	add.s64 	%rd155, %rd160, 128;
	cvta.to.shared.u64 	%rd161, %rd156;
	cvt.u32.u64 	%r274, %rd161;
	add.s32 	%r273, %r274, %r36;
	// begin inline asm
	cp.async.cg.shared.global [%r273], [%rd155], 16;

	// end inline asm
$L__BB1_49:
	setp.ge.s32 	%p69, %r82, %r162;
	setp.ge.s32 	%p70, %r29, %r160;
	or.pred  	%p71, %p70, %p69;
	@%p71 bra 	$L__BB1_51;
	ld.local.u64 	%rd163, [%rd19];
	cvt.s64.s32 	%rd164, %r81;
	add.s64 	%rd165, %rd164, %rd5;
	add.s64 	%rd166, %rd165, %rd15;
	add.s64 	%rd167, %rd31, %rd166;
	add.s64 	%rd162, %rd167, 128;
	cvta.to.shared.u64 	%rd168, %rd163;
	cvt.u32.u64 	%r276, %rd168;
	add.s32 	%r275, %r276, %r40;
	// begin inline asm
	cp.async.cg.shared.global [%r275], [%rd162], 16;

	// end inline asm
$L__BB1_51:
	setp.ge.s32 	%p72, %r82, %r162;
	setp.ge.s32 	%p73, %r31, %r160;
	or.pred  	%p74, %p73, %p72;
	@%p74 bra 	$L__BB1_53;
	ld.local.u64 	%rd170, [%rd19];
	cvt.s64.s32 	%rd171, %r81;
	add.s64 	%rd172, %rd171, %rd5;
	add.s64 	%rd173, %rd172, %rd16;
	add.s64 	%rd174, %rd31, %rd173;
	add.s64 	%rd169, %rd174, 128;
	cvta.to.shared.u64 	%rd175, %rd170;
	cvt.u32.u64 	%r278, %rd175;
	add.s32 	%r277, %r278, %r44;
	// begin inline asm
	cp.async.cg.shared.global [%r277], [%rd169], 16;

	// end inline asm
$L__BB1_53:
	// begin inline asm
	cp.async.commit_group;

	// end inline asm
	// begin inline asm
	cp.async.wait_group 1;

	// end inline asm
	bra.uni 	$L__BB1_55;
$L__BB1_54:
	// begin inline asm
	cp.async.wait_group 0;

	// end inline asm
$L__BB1_55:
	cvt.u64.u32 	%rd176, %r46;
	cvt.u64.u32 	%rd177, %r45;
	bar.sync 	0;
	shl.b32 	%r919, %r960, 3;
	cvt.u64.u32 	%rd178, %r919;
	and.b64  	%rd179, %rd178, 8;
	add.s64 	%rd180, %rd3, %rd179;
	ld.local.u64 	%rd181, [%rd180];
	add.s64 	%rd182, %rd2, %rd179;
	ld.local.u64 	%rd183, [%rd182];
	add.s64 	%rd184, %rd181, %rd177;
	ld.u32 	%r285, [%rd184];
	ld.u32 	%r286, [%rd184+16];
	ld.u32 	%r295, [%rd184+1152];
	ld.u32 	%r296, [%rd184+1168];
	ld.u32 	%r305, [%rd184+2304];
	ld.u32 	%r306, [%rd184+2320];
	ld.u32 	%r315, [%rd184+3456];
	ld.u32 	%r316, [%rd184+3472];
	add.s64 	%rd185, %rd183, %rd176;
	ld.u32 	%r284, [%rd185+1168];
	ld.u32 	%r283, [%rd185+1152];
	ld.u32 	%r282, [%rd185+16];
	ld.u32 	%r281, [%rd185];
	// begin inline asm
	mma.sync.aligned.m16n8k32.row.col.f16.e4m3.e4m3.f16 {%r279, %r280}, {%r281, %r282, %r283, %r284}, {%r285, %r286}, {%r984, %r983};

	// end inline asm
	// begin inline asm
	mma.sync.aligned.m16n8k32.row.col.f16.e4m3.e4m3.f16 {%r289, %r290}, {%r281, %r282, %r283, %r284}, {%r295, %r296}, {%r982, %r981};

	// end inline asm
	// begin inline asm
	mma.sync.aligned.m16n8k32.row.col.f16.e4m3.e4m3.f16 {%r299, %r300}, {%r281, %r282, %r283, %r284}, {%r305, %r306}, {%r980, %r979};

	// end inline asm
	// begin inline asm
	mma.sync.aligned.m16n8k32.row.col.f16.e4m3.e4m3.f16 {%r309, %r310}, {%r281, %r282, %r283, %r284}, {%r315, %r316}, {%r978, %r977};

	// end inline asm
	ld.u32 	%r354, [%rd185+3472];
	ld.u32 	%r353, [%rd185+3456];
	ld.u32 	%r352, [%rd185+2320];
	ld.u32 	%r351, [%rd185+2304];
	// begin inline asm
	mma.sync.aligned.m16n8k32.row.col.f16.e4m3.e4m3.f16 {%r319, %r320}, {%r351, %r352, %r353, %r354}, {%r285, %r286}, {%r976, %r975};

	// end inline asm
	// begin inline asm
	mma.sync.aligned.m16n8k32.row.col.f16.e4m3.e4m3.f16 {%r329, %r330}, {%r351, %r352, %r353, %r354}, {%r295, %r296}, {%r974, %r973};

	// end inline asm
	// begin inline asm
	mma.sync.aligned.m16n8k32.row.col.f16.e4m3.e4m3.f16 {%r339, %r340}, {%r351, %r352, %r353, %r354}, {%r305, %r306}, {%r972, %r971};

	// end inline asm
	// begin inline asm
	mma.sync.aligned.m16n8k32.row.col.f16.e4m3.e4m3.f16 {%r349, %r350}, {%r351, %r352, %r353, %r354}, {%r315, %r316}, {%r970, %r969};

	// end inline asm
	ld.u32 	%r394, [%rd185+5776];
	ld.u32 	%r393, [%rd185+5760];
	ld.u32 	%r392, [%rd185+4624];
	ld.u32 	%r391, [%rd185+4608];
	// begin inline asm
	mma.sync.aligned.m16n8k32.row.col.f16.e4m3.e4m3.f16 {%r359, %r360}, {%r391, %r392, %r393, %r394}, {%r285, %r286}, {%r968, %r967};

	// end inline asm
	// begin inline asm
	mma.sync.aligned.m16n8k32.row.col.f16.e4m3.e4m3.f16 {%r369, %r370}, {%r391, %r392, %r393, %r394}, {%r295, %r296}, {%r966, %r965};

	// end inline asm
	// begin inline asm
	mma.sync.aligned.m16n8k32.row.col.f16.e4m3.e4m3.f16 {%r379, %r380}, {%r391, %r392, %r393, %r394}, {%r305, %r306}, {%r964, %r963};

	// end inline asm
	// begin inline asm
	mma.sync.aligned.m16n8k32.row.col.f16.e4m3.e4m3.f16 {%r389, %r390}, {%r391, %r392, %r393, %r394}, {%r315, %r316}, {%r962, %r961};

	// end inline asm
	ld.u32 	%r434, [%rd185+8080];
	ld.u32 	%r433, [%rd185+8064];
	ld.u32 	%r432, [%rd185+6928];
	ld.u32 	%r431, [%rd185+6912];
	// begin inline asm
	mma.sync.aligned.m16n8k32.row.col.f16.e4m3.e4m3.f16 {%r399, %r400}, {%r431, %r432, %r433, %r434}, {%r285, %r286}, {%r985, %r986};

	// end inline asm
	// begin inline asm
	mma.sync.aligned.m16n8k32.row.col.f16.e4m3.e4m3.f16 {%r409, %r410}, {%r431, %r432, %r433, %r434}, {%r295, %r296}, {%r987, %r988};

	// end inline asm
	// begin inline asm
	mma.sync.aligned.m16n8k32.row.col.f16.e4m3.e4m3.f16 {%r419, %r420}, {%r431, %r432, %r433, %r434}, {%r305, %r306}, {%r989, %r990};

	// end inline asm
	// begin inline asm
	mma.sync.aligned.m16n8k32.row.col.f16.e4m3.e4m3.f16 {%r429, %r430}, {%r431, %r432, %r433, %r434}, {%r315, %r316}, {%r991, %r992};

	// end inline asm
	ld.u32 	%r565, [%rd184+32];
	ld.u32 	%r566, [%rd184+48];
	ld.u32 	%r575, [%rd184+1184];
	ld.u32 	%r576, [%rd184+1200];
	ld.u32 	%r585, [%rd184+2336];
	ld.u32 	%r586, [%rd184+2352];
	ld.u32 	%r595, [%rd184+3488];
	ld.u32 	%r596, [%rd184+3504];
	ld.u32 	%r474, [%rd185+1200];
	ld.u32 	%r473, [%rd185+1184];
	ld.u32 	%r472, [%rd185+48];
	ld.u32 	%r471, [%rd185+32];
	// begin inline asm
	mma.sync.aligned.m16n8k32.row.col.f16.e4m3.e4m3.f16 {%r439, %r440}, {%r471, %r472, %r473, %r474}, {%r565, %r566}, {%r279, %r280};

	// end inline asm
	// begin inline asm
	mma.sync.aligned.m16n8k32.row.col.f16.e4m3.e4m3.f16 {%r449, %r450}, {%r471, %r472, %r473, %r474}, {%r575, %r576}, {%r289, %r290};

	// end inline asm
	// begin inline asm
	mma.sync.aligned.m16n8k32.row.col.f16.e4m3.e4m3.f16 {%r459, %r460}, {%r471, %r472, %r473, %r474}, {%r585, %r586}, {%r299, %r300};

	// end inline asm
	// begin inline asm
	mma.sync.aligned.m16n8k32.row.col.f16.e4m3.e4m3.f16 {%r469, %r470}, {%r471, %r472, %r473, %r474}, {%r595, %r596}, {%r309, %r310};

	// end inline asm
	ld.u32 	%r514, [%rd185+3504];
	ld.u32 	%r513, [%rd185+3488];
	ld.u32 	%r512, [%rd185+2352];
	ld.u32 	%r511, [%rd185+2336];
	// begin inline asm
	mma.sync.aligned.m16n8k32.row.col.f16.e4m3.e4m3.f16 {%r479, %r480}, {%r511, %r512, %r513, %r514}, {%r565, %r566}, {%r319, %r320};

	// end inline asm
	// begin inline asm
	mma.sync.aligned.m16n8k32.row.col.f16.e4m3.e4m3.f16 {%r489, %r490}, {%r511, %r512, %r513, %r514}, {%r575, %r576}, {%r329, %r330};

	// end inline asm
	// begin inline asm
	mma.sync.aligned.m16n8k32.row.col.f16.e4m3.e4m3.f16 {%r499, %r500}, {%r511, %r512, %r513, %r514}, {%r585, %r586}, {%r339, %r340};

	// end inline asm
	// begin inline asm
	mma.sync.aligned.m16n8k32.row.col.f16.e4m3.e4m3.f16 {%r509, %r510}, {%r511, %r512, %r513, %r514}, {%r595, %r596}, {%r349, %r350};

	// end inline asm
	ld.u32 	%r554, [%rd185+5808];
	ld.u32 	%r553, [%rd185+5792];
	ld.u32 	%r552, [%rd185+4656];
	ld.u32 	%r551, [%rd185+4640];
	// begin inline asm
	mma.sync.aligned.m16n8k32.row.col.f16.e4m3.e4m3.f16 {%r519, %r520}, {%r551, %r552, %r553, %r554}, {%r565, %r566}, {%r359, %r360};

	// end inline asm
	// begin inline asm
	mma.sync.aligned.m16n8k32.row.col.f16.e4m3.e4m3.f16 {%r529, %r530}, {%r551, %r552, %r553, %r554}, {%r575, %r576}, {%r369, %r370};

	// end inline asm
	// begin inline asm
	mma.sync.aligned.m16n8k32.row.col.f16.e4m3.e4m3.f16 {%r539, %r540}, {%r551, %r552, %r553, %r554}, {%r585, %r586}, {%r379, %r380};

	// end inline asm
	// begin inline asm
	mma.sync.aligned.m16n8k32.row.col.f16.e4m3.e4m3.f16 {%r549, %r550}, {%r551, %r552, %r553, %r554}, {%r595, %r596}, {%r389, %r390};

	// end inline asm
	ld.u32 	%r594, [%rd185+8112];
	ld.u32 	%r593, [%rd185+8096];
	ld.u32 	%r592, [%rd185+6960];
	ld.u32 	%r591, [%rd185+6944];
	// begin inline asm
	mma.sync.aligned.m16n8k32.row.col.f16.e4m3.e4m3.f16 {%r559, %r560}, {%r591, %r592, %r593, %r594}, {%r565, %r566}, {%r399, %r400};

	// end inline asm
	// begin inline asm
	mma.sync.aligned.m16n8k32.row.col.f16.e4m3.e4m3.f16 {%r569, %r570}, {%r591, %r592, %r593, %r594}, {%r575, %r576}, {%r409, %r410};

	// end inline asm
	// begin inline asm
	mma.sync.aligned.m16n8k32.row.col.f16.e4m3.e4m3.f16 {%r579, %r580}, {%r591, %r592, %r593, %r594}, {%r585, %r586}, {%r419, %r420};

	// end inline asm
	// begin inline asm
	mma.sync.aligned.m16n8k32.row.col.f16.e4m3.e4m3.f16 {%r589, %r590}, {%r591, %r592, %r593, %r594}, {%r595, %r596}, {%r429, %r430};

	// end inline asm
	ld.u32 	%r725, [%rd184+64];
	ld.u32 	%r726, [%rd184+80];
	ld.u32 	%r735, [%rd184+1216];
	ld.u32 	%r736, [%rd184+1232];
	ld.u32 	%r745, [%rd184+2368];
	ld.u32 	%r746, [%rd184+2384];
	ld.u32 	%r755, [%rd184+3520];
	ld.u32 	%r756, [%rd184+3536];
	ld.u32 	%r634, [%rd185+1232];
	ld.u32 	%r633, [%rd185+1216];
	ld.u32 	%r632, [%rd185+80];
	ld.u32 	%r631, [%rd185+64];
	// begin inline asm
	mma.sync.aligned.m16n8k32.row.col.f16.e4m3.e4m3.f16 {%r599, %r600}, {%r631, %r632, %r633, %r634}, {%r725, %r726}, {%r439, %r440};

	// end inline asm
	// begin inline asm
	mma.sync.aligned.m16n8k32.row.col.f16.e4m3.e4m3.f16 {%r609, %r610}, {%r631, %r632, %r633, %r634}, {%r735, %r736}, {%r449, %r450};

	// end inline asm
	// begin inline asm
	mma.sync.aligned.m16n8k32.row.col.f16.e4m3.e4m3.f16 {%r619, %r620}, {%r631, %r632, %r633, %r634}, {%r745, %r746}, {%r459, %r460};

	// end inline asm
	// begin inline asm
	mma.sync.aligned.m16n8k32.row.col.f16.e4m3.e4m3.f16 {%r629, %r630}, {%r631, %r632, %r633, %r634}, {%r755, %r756}, {%r469, %r470};

	// end inline asm
	ld.u32 	%r674, [%rd185+3536];
	ld.u32 	%r673, [%rd185+3520];
	ld.u32 	%r672, [%rd185+2384];
	ld.u32 	%r671, [%rd185+2368];
	// begin inline asm
	mma.sync.aligned.m16n8k32.row.col.f16.e4m3.e4m3.f16 {%r639, %r640}, {%r671, %r672, %r673, %r674}, {%r725, %r726}, {%r479, %r480};

	// end inline asm
	// begin inline asm
	mma.sync.aligned.m16n8k32.row.col.f16.e4m3.e4m3.f16 {%r649, %r650}, {%r671, %r672, %r673, %r674}, {%r735, %r736}, {%r489, %r490};

	// end inline asm
	// begin inline asm
	mma.sync.aligned.m16n8k32.row.col.f16.e4m3.e4m3.f16 {%r659, %r660}, {%r671, %r672, %r673, %r674}, {%r745, %r746}, {%r499, %r500};

	// end inline asm
	// begin inline asm
	mma.sync.aligned.m16n8k32.row.col.f16.e4m3.e4m3.f16 {%r669, %r670}, {%r671, %r672, %r673, %r674}, {%r755, %r756}, {%r509, %r510};

	// end inline asm
	ld.u32 	%r714, [%rd185+5840];
	ld.u32 	%r713, [%rd185+5824];
	ld.u32 	%r712, [%rd185+4688];
	ld.u32 	%r711, [%rd185+4672];
	// begin inline asm
	mma.sync.aligned.m16n8k32.row.col.f16.e4m3.e4m3.f16 {%r679, %r680}, {%r711, %r712, %r713, %r714}, {%r725, %r726}, {%r519, %r520};

	// end inline asm
	// begin inline asm
	mma.sync.aligned.m16n8k32.row.col.f16.e4m3.e4m3.f16 {%r689, %r690}, {%r711, %r712, %r713, %r714}, {%r735, %r736}, {%r529, %r530};

	// end inline asm
	// begin inline asm
	mma.sync.aligned.m16n8k32.row.col.f16.e4m3.e4m3.f16 {%r699, %r700}, {%r711, %r712, %r713, %r714}, {%r745, %r746}, {%r539, %r540};

	// end inline asm
	// begin inline asm
	mma.sync.aligned.m16n8k32.row.col.f16.e4m3.e4m3.f16 {%r709, %r710}, {%r711, %r712, %r713, %r714}, {%r755, %r756}, {%r549, %r550};

	// end inline asm
	ld.u32 	%r754, [%rd185+8144];
	ld.u32 	%r753, [%rd185+8128];
	ld.u32 	%r752, [%rd185+6992];
	ld.u32 	%r751, [%rd185+6976];
	// begin inline asm
	mma.sync.aligned.m16n8k32.row.col.f16.e4m3.e4m3.f16 {%r719, %r720}, {%r751, %r752, %r753, %r754}, {%r725, %r726}, {%r559, %r560};

	// end inline asm
	// begin inline asm
	mma.sync.aligned.m16n8k32.row.col.f16.e4m3.e4m3.f16 {%r729, %r730}, {%r751, %r752, %r753, %r754}, {%r735, %r736}, {%r569, %r570};

	// end inline asm
	// begin inline asm
	mma.sync.aligned.m16n8k32.row.col.f16.e4m3.e4m3.f16 {%r739, %r740}, {%r751, %r752, %r753, %r754}, {%r745, %r746}, {%r579, %r580};

	// end inline asm
	// begin inline asm
	mma.sync.aligned.m16n8k32.row.col.f16.e4m3.e4m3.f16 {%r749, %r750}, {%r751, %r752, %r753, %r754}, {%r755, %r756}, {%r589, %r590};

	// end inline asm
	ld.u32 	%r885, [%rd184+96];
	ld.u32 	%r886, [%rd184+112];
	ld.u32 	%r895, [%rd184+1248];
	ld.u32 	%r896, [%rd184+1264];
	ld.u32 	%r905, [%rd184+2400];
	ld.u32 	%r906, [%rd184+2416];
	ld.u32 	%r915, [%rd184+3552];
	ld.u32 	%r916, [%rd184+3568];
	ld.u32 	%r794, [%rd185+1264];
	ld.u32 	%r793, [%rd185+1248];
	ld.u32 	%r792, [%rd185+112];
	ld.u32 	%r791, [%rd185+96];
	// begin inline asm
	mma.sync.aligned.m16n8k32.row.col.f16.e4m3.e4m3.f16 {%r984, %r983}, {%r791, %r792, %r793, %r794}, {%r885, %r886}, {%r599, %r600};

	// end inline asm
	// begin inline asm
	mma.sync.aligned.m16n8k32.row.col.f16.e4m3.e4m3.f16 {%r982, %r981}, {%r791, %r792, %r793, %r794}, {%r895, %r896}, {%r609, %r610};

	// end inline asm
	// begin inline asm
	mma.sync.aligned.m16n8k32.row.col.f16.e4m3.e4m3.f16 {%r980, %r979}, {%r791, %r792, %r793, %r794}, {%r905, %r906}, {%r619, %r620};

	// end inline asm
	// begin inline asm
	mma.sync.aligned.m16n8k32.row.col.f16.e4m3.e4m3.f16 {%r978, %r977}, {%r791, %r792, %r793, %r794}, {%r915, %r916}, {%r629, %r630};

	// end inline asm
	ld.u32 	%r834, [%rd185+3568];
	ld.u32 	%r833, [%rd185+3552];
	ld.u32 	%r832, [%rd185+2416];
	ld.u32 	%r831, [%rd185+2400];
	// begin inline asm
	mma.sync.aligned.m16n8k32.row.col.f16.e4m3.e4m3.f16 {%r976, %r975}, {%r831, %r832, %r833, %r834}, {%r885, %r886}, {%r639, %r640};

	// end inline asm
	// begin inline asm
	mma.sync.aligned.m16n8k32.row.col.f16.e4m3.e4m3.f16 {%r974, %r973}, {%r831, %r832, %r833, %r834}, {%r895, %r896}, {%r649, %r650};

	// end inline asm
	// begin inline asm
	mma.sync.aligned.m16n8k32.row.col.f16.e4m3.e4m3.f16 {%r972, %r971}, {%r831, %r832, %r833, %r834}, {%r905, %r906}, {%r659, %r660};

	// end inline asm
	// begin inline asm
	mma.sync.aligned.m16n8k32.row.col.f16.e4m3.e4m3.f16 {%r970, %r969}, {%r831, %r832, %r833, %r834}, {%r915, %r916}, {%r669, %r670};

	// end inline asm
	ld.u32 	%r874, [%rd185+5872];
	ld.u32 	%r873, [%rd185+5856];
	ld.u32 	%r872, [%rd185+4720];
	ld.u32 	%r871, [%rd185+4704];
	// begin inline asm
	mma.sync.aligned.m16n8k32.row.col.f16.e4m3.e4m3.f16 {%r968, %r967}, {%r871, %r872, %r873, %r874}, {%r885, %r886}, {%r679, %r680};

	// end inline asm
	// begin inline asm
	mma.sync.aligned.m16n8k32.row.col.f16.e4m3.e4m3.f16 {%r966, %r965}, {%r871, %r872, %r873, %r874}, {%r895, %r896}, {%r689, %r690};

	// end inline asm
	// begin inline asm
	mma.sync.aligned.m16n8k32.row.col.f16.e4m3.e4m3.f16 {%r964, %r963}, {%r871, %r872, %r873, %r874}, {%r905, %r906}, {%r699, %r700};

	// end inline asm
	// begin inline asm
	mma.sync.aligned.m16n8k32.row.col.f16.e4m3.e4m3.f16 {%r962, %r961}, {%r871, %r872, %r873, %r874}, {%r915, %r916}, {%r709, %r710};

	// end inline asm
	ld.u32 	%r914, [%rd185+8176];
	ld.u32 	%r913, [%rd185+8160];
	ld.u32 	%r912, [%rd185+7024];
	ld.u32 	%r911, [%rd185+7008];
	// begin inline asm
	mma.sync.aligned.m16n8k32.row.col.f16.e4m3.e4m3.f16 {%r985, %r986}, {%r911, %r912, %r913, %r914}, {%r885, %r886}, {%r719, %r720};

	// end inline asm
	// begin inline asm
	mma.sync.aligned.m16n8k32.row.col.f16.e4m3.e4m3.f16 {%r987, %r988}, {%r911, %r912, %r913, %r914}, {%r895, %r896}, {%r729, %r730};

	// end inline asm
	// begin inline asm
	mma.sync.aligned.m16n8k32.row.col.f16.e4m3.e4m3.f16 {%r989, %r990}, {%r911, %r912, %r913, %r914}, {%r905, %r906}, {%r739, %r740};

	// end inline asm
	// begin inline asm
	mma.sync.aligned.m16n8k32.row.col.f16.e4m3.e4m3.f16 {%r991, %r992}, {%r911, %r912, %r913, %r914}, {%r915, %r916}, {%r749, %r750};

	// end inline asm
	bar.sync 	0;
	setp.ne.s32 	%p75, %r80, %r32;
	mov.u32 	%r960, %r80;
	@%p75 bra 	$L__BB1_27;
$L__BB1_56:
	add.s32 	%r920, %r8, %r1;
	add.s32 	%r921, %r2, %r4;
	add.s32 	%r147, %r920, %r5;
	shl.b32 	%r922, %r6, 1;
	add.s32 	%r923, %r921, %r922;
	cvt.s64.s32 	%rd20, %r160;
	add.s32 	%r148, %r147, 8;
	setp.ge.s32 	%p76, %r147, %r159;
	cvt.u64.u32 	%rd186, %r147;
	add.s32 	%r149, %r923, 1;
	setp.ge.s32 	%p77, %r149, %r160;
	cvt.s64.s32 	%rd21, %r923;
	mad.lo.s64 	%rd187, %rd186, %rd20, %rd21;
	shl.b64 	%rd188, %rd187, 1;
	add.s64 	%rd22, %rd1, %rd188;
	or.pred  	%p78, %p76, %p77;
	@%p78 bra 	$L__BB1_58;
	st.global.u32 	[%rd22], %r984;
$L__BB1_58:
	setp.ge.s32 	%p79, %r149, %r160;
	setp.ge.s32 	%p80, %r148, %r159;
	cvt.u64.u32 	%rd189, %r148;
	mad.lo.s64 	%rd190, %rd189, %rd20, %rd21;
	shl.b64 	%rd191, %rd190, 1;
	add.s64 	%rd23, %rd1, %rd191;
	or.pred  	%p81, %p80, %p79;
	@%p81 bra 	$L__BB1_60;
	st.global.u32 	[%rd23], %r983;
$L__BB1_60:
	cvt.u32.u64 	%r925, %rd21;
	setp.ge.s32 	%p82, %r147, %r159;
	add.s32 	%r150, %r925, 9;
	setp.ge.s32 	%p83, %r150, %r160;
	or.pred  	%p84, %p82, %p83;
	@%p84 bra 	$L__BB1_62;
	st.global.u32 	[%rd22+16], %r982;
$L__BB1_62:
	setp.ge.s32 	%p85, %r150, %r160;
	setp.ge.s32 	%p86, %r148, %r159;
	or.pred  	%p87, %p86, %p85;
	@%p87 bra 	$L__BB1_64;
	st.global.u32 	[%rd23+16], %r981;
$L__BB1_64:
	setp.ge.s32 	%p88, %r147, %r159;
	add.s32 	%r151, %r925, 17;
	setp.ge.s32 	%p89, %r151, %r160;
	or.pred  	%p90, %p88, %p89;
	@%p90 bra 	$L__BB1_66;
	st.global.u32 	[%rd22+32], %r980;
$L__BB1_66:
	setp.ge.s32 	%p91, %r151, %r160;
	setp.ge.s32 	%p92, %r148, %r159;
	or.pred  	%p93, %p92, %p91;
	@%p93 bra 	$L__BB1_68;
	st.global.u32 	[%rd23+32], %r979;
$L__BB1_68:
	setp.ge.s32 	%p94, %r147, %r159;
	add.s32 	%r152, %r925, 25;
	setp.ge.s32 	%p95, %r152, %r160;
	or.pred  	%p96, %p94, %p95;
	@%p96 bra 	$L__BB1_70;
	st.global.u32 	[%rd22+48], %r978;
$L__BB1_70:
	setp.ge.s32 	%p97, %r152, %r160;
	setp.ge.s32 	%p98, %r148, %r159;
	or.pred  	%p99, %p98, %p97;
	@%p99 bra 	$L__BB1_72;
	st.global.u32 	[%rd23+48], %r977;
$L__BB1_72:
	setp.ge.s32 	%p100, %r149, %r160;
	add.s32 	%r153, %r147, 16;
	add.s32 	%r154, %r147, 24;
	setp.ge.s32 	%p101, %r153, %r159;
	cvt.u64.u32 	%rd195, %r153;
	mad.lo.s64 	%rd196, %rd195, %rd20, %rd21;
	shl.b64 	%rd197, %rd196, 1;
	add.s64 	%rd24, %rd1, %rd197;
	or.pred  	%p102, %p101, %p100;
	@%p102 bra 	$L__BB1_74;
	st.global.u32 	[%rd24], %r976;
$L__BB1_74:
	setp.ge.s32 	%p103, %r154, %r159;
	setp.ge.s32 	%p104, %r149, %r160;
	cvt.u64.u32 	%rd198, %r154;
	mad.lo.s64 	%rd199, %rd198, %rd20, %rd21;
	shl.b64 	%rd200, %rd199, 1;
	add.s64 	%rd25, %rd1, %rd200;
	or.pred  	%p105, %p103, %p104;
	@%p105 bra 	$L__BB1_76;
	st.global.u32 	[%rd25], %r975;
$L__BB1_76:
	setp.ge.s32 	%p106, %r153, %r159;
	setp.ge.s32 	%p107, %r150, %r160;
	or.pred  	%p108, %p106, %p107;
	@%p108 bra 	$L__BB1_78;
	st.global.u32 	[%rd24+16], %r974;
$L__BB1_78:
	setp.ge.s32 	%p109, %r154, %r159;
	setp.ge.s32 	%p110, %r150, %r160;
	or.pred  	%p111, %p109, %p110;
	@%p111 bra 	$L__BB1_80;
	st.global.u32 	[%rd25+16], %r973;
$L__BB1_80:
	setp.ge.s32 	%p112, %r153, %r159;
	setp.ge.s32 	%p113, %r151, %r160;
	or.pred  	%p114, %p112, %p113;
	@%p114 bra 	$L__BB1_82;
	st.global.u32 	[%rd24+32], %r972;
$L__BB1_82:
	setp.ge.s32 	%p115, %r154, %r159;
	setp.ge.s32 	%p116, %r151, %r160;
	or.pred  	%p117, %p115, %p116;
	@%p117 bra 	$L__BB1_84;
	st.global.u32 	[%rd25+32], %r971;
$L__BB1_84:
	setp.ge.s32 	%p118, %r153, %r159;
	setp.ge.s32 	%p119, %r152, %r160;
	or.pred  	%p120, %p118, %p119;
	@%p120 bra 	$L__BB1_86;
	st.global.u32 	[%rd24+48], %r970;
$L__BB1_86:
	setp.ge.s32 	%p121, %r154, %r159;
	setp.ge.s32 	%p122, %r152, %r160;
	or.pred  	%p123, %p121, %p122;
	@%p123 bra 	$L__BB1_88;
	st.global.u32 	[%rd25+48], %r969;
$L__BB1_88:
	setp.ge.s32 	%p124, %r149, %r160;
	add.s32 	%r155, %r147, 32;
	add.s32 	%r156, %r147, 40;
	setp.ge.s32 	%p125, %r155, %r159;
	cvt.u64.u32 	%rd201, %r155;
	mad.lo.s64 	%rd202, %rd201, %rd20, %rd21;
	shl.b64 	%rd203, %rd202, 1;
	add.s64 	%rd26, %rd1, %rd203;
	or.pred  	%p126, %p125, %p124;
	@%p126 bra 	$L__BB1_90;
	st.global.u32 	[%rd26], %r968;
$L__BB1_90:
	setp.ge.s32 	%p127, %r156, %r159;
	setp.ge.s32 	%p128, %r149, %r160;
	cvt.u64.u32 	%rd204, %r156;
	mad.lo.s64 	%rd205, %rd204, %rd20, %rd21;
	shl.b64 	%rd206, %rd205, 1;
	add.s64 	%rd27, %rd1, %rd206;
	or.pred  	%p129, %p127, %p128;
	@%p129 bra 	$L__BB1_92;
	st.global.u32 	[%rd27], %r967;
$L__BB1_92:
	setp.ge.s32 	%p130, %r155, %r159;
	setp.ge.s32 	%p131, %r150, %r160;
	or.pred  	%p132, %p130, %p131;
	@%p132 bra 	$L__BB1_94;
	st.global.u32 	[%rd26+16], %r966;
$L__BB1_94:
	setp.ge.s32 	%p133, %r156, %r159;
	setp.ge.s32 	%p134, %r150, %r160;
	or.pred  	%p135, %p133, %p134;
	@%p135 bra 	$L__BB1_96;
	st.global.u32 	[%rd27+16], %r965;
$L__BB1_96:
	setp.ge.s32 	%p136, %r155, %r159;
	setp.ge.s32 	%p137, %r151, %r160;
	or.pred  	%p138, %p136, %p137;
	@%p138 bra 	$L__BB1_98;
	st.global.u32 	[%rd26+32], %r964;
$L__BB1_98:
	setp.ge.s32 	%p139, %r156, %r159;
	setp.ge.s32 	%p140, %r151, %r160;
	or.pred  	%p141, %p139, %p140;
	@%p141 bra 	$L__BB1_100;
	st.global.u32 	[%rd27+32], %r963;
$L__BB1_100:
	setp.ge.s32 	%p142, %r155, %r159;
	setp.ge.s32 	%p143, %r152, %r160;
	or.pred  	%p144, %p142, %p143;
	@%p144 bra 	$L__BB1_102;
	st.global.u32 	[%rd26+48], %r962;
$L__BB1_102:
	setp.ge.s32 	%p145, %r156, %r159;
	setp.ge.s32 	%p146, %r152, %r160;
	or.pred  	%p147, %p145, %p146;
	@%p147 bra 	$L__BB1_104;
	st.global.u32 	[%rd27+48], %r961;
$L__BB1_104:
	setp.ge.s32 	%p148, %r149, %r160;
	add.s32 	%r157, %r147, 48;
	add.s32 	%r158, %r147, 56;
	setp.ge.s32 	%p149, %r157, %r159;
	cvt.u64.u32 	%rd207, %r157;
	mad.lo.s64 	%rd208, %rd207, %rd20, %rd21;
	shl.b64 	%rd209, %rd208, 1;
	add.s64 	%rd28, %rd1, %rd209;
	or.pred  	%p150, %p149, %p148;
	@%p150 bra 	$L__BB1_106;
	st.global.u32 	[%rd28], %r985;
$L__BB1_106:
	setp.ge.s32 	%p151, %r158, %r159;
	setp.ge.s32 	%p152, %r149, %r160;
	cvt.u64.u32 	%rd210, %r158;
	mad.lo.s64 	%rd211, %rd210, %rd20, %rd21;
	shl.b64 	%rd212, %rd211, 1;
	add.s64 	%rd29, %rd1, %rd212;
	or.pred  	%p153, %p151, %p152;
	@%p153 bra 	$L__BB1_108;
	st.global.u32 	[%rd29], %r986;
$L__BB1_108:
	setp.ge.s32 	%p154, %r157, %r159;
	setp.ge.s32 	%p155, %r150, %r160;
	or.pred  	%p156, %p154, %p155;
	@%p156 bra 	$L__BB1_110;
	st.global.u32 	[%rd28+16], %r987;
$L__BB1_110:
	setp.ge.s32 	%p157, %r158, %r159;
	setp.ge.s32 	%p158, %r150, %r160;
	or.pred  	%p159, %p157, %p158;
	@%p159 bra 	$L__BB1_112;
	st.global.u32 	[%rd29+16], %r988;
$L__BB1_112:
	setp.ge.s32 	%p160, %r157, %r159;
	setp.ge.s32 	%p161, %r151, %r160;
	or.pred  	%p162, %p160, %p161;
	@%p162 bra 	$L__BB1_114;
	st.global.u32 	[%rd28+32], %r989;
$L__BB1_114:
	setp.ge.s32 	%p163, %r158, %r159;
	setp.ge.s32 	%p164, %r151, %r160;
	or.pred  	%p165, %p163, %p164;
	@%p165 bra 	$L__BB1_116;
	st.global.u32 	[%rd29+32], %r990;
$L__BB1_116:
	setp.ge.s32 	%p166, %r157, %r159;
	setp.ge.s32 	%p167, %r152, %r160;
	or.pred  	%p168, %p166, %p167;
	@%p168 bra 	$L__BB1_118;
	st.global.u32 	[%rd28+48], %r991;
$L__BB1_118:
	setp.ge.s32 	%p169, %r158, %r159;
	setp.ge.s32 	%p170, %r152, %r160;
	or.pred  	%p171, %p169, %p170;
	@%p171 bra 	$L__BB1_120;
	st.global.u32 	[%rd29+48], %r992;
$L__BB1_120:
	ret;

}


// ===== COMPILED SASS (sm_100) =====

	.target	sm_100

	.elftype	@"ET_EXEC"


//--------------------- .note.nv.tkinfo           --------------------------
	.section	.note.nv.tkinfo,"",@"SHT_NOTE"
	.sectionflags	@"SHF_NOTE_NV_TKINFO"
	.tkinfo
        /*0018*/ 	.word	0x00000002
        /*0030*/ 	.string	""
        /*0030*/ 	.string	"ptxas"
        /*0030*/ 	.string	"Cuda compilation tools, release 13.0, V13.0.88"
        /*0030*/ 	.string	"Build cuda_13.0.r13.0/compiler.36424714_0"
        /*0030*/ 	.string	"-arch sm_100 -m 64 "



//--------------------- .note.nv.cuinfo           --------------------------
	.section	.note.nv.cuinfo,"",@"SHT_NOTE"
	.sectionflags	@"SHF_NOTE_NV_CUINFO"
        /*0018*/ 	.short	0x0002
        /*001a*/ 	.short	0x0064
        /*001c*/ 	.short	0x0082
	.zero		2


//--------------------- .nv.info                  --------------------------
	.section	.nv.info,"",@"SHT_CUDA_INFO"
	.align	4


	//----- nvinfo : EIATTR_REGCOUNT
	.align		4
        /*0000*/ 	.byte	0x04, 0x2f
        /*0002*/ 	.short	(.L_1 - .L_0)
	.align		4
.L_0:
        /*0004*/ 	.word	index@(_Z11fp8_gemm_v4PKhS0_P6__halfiii)
        /*0008*/ 	.word	0x00000080


	//----- nvinfo : EIATTR_FRAME_SIZE
	.align		4
.L_1:
        /*000c*/ 	.byte	0x04, 0x11
        /*000e*/ 	.short	(.L_3 - .L_2)
	.align		4
.L_2:
        /*0010*/ 	.word	index@(_Z11fp8_gemm_v4PKhS0_P6__halfiii)
        /*0014*/ 	.word	0x00000020


	//----- nvinfo : EIATTR_REGCOUNT
	.align		4
.L_3:
        /*0018*/ 	.byte	0x04, 0x2f
        /*001a*/ 	.short	(.L_5 - .L_4)
	.align		4
.L_4:
        /*001c*/ 	.word	index@(_Z17fp8_gemm_v4_bk128PKhS0_P6__halfiii)
        /*0020*/ 	.word	0x000000fa


	//----- nvinfo : EIATTR_FRAME_SIZE
	.align		4
.L_5:
        /*0024*/ 	.byte	0x04, 0x11
        /*0026*/ 	.short	(.L_7 - .L_6)
	.align		4
.L_6:
        /*0028*/ 	.word	index@(_Z17fp8_gemm_v4_bk128PKhS0_P6__halfiii)
        /*002c*/ 	.word	0x00000020


	//----- nvinfo : EIATTR_MIN_STACK_SIZE
	.align		4
.L_7:
        /*0030*/ 	.byte	0x04, 0x12
        /*0032*/ 	.short	(.L_9 - .L_8)
	.align		4
.L_8:
        /*0034*/ 	.word	index@(_Z17fp8_gemm_v4_bk128PKhS0_P6__halfiii)
        /*0038*/ 	.word	0x00000020


	//----- nvinfo : EIATTR_MIN_STACK_SIZE
	.align		4
.L_9:
        /*003c*/ 	.byte	0x04, 0x12
        /*003e*/ 	.short	(.L_11 - .L_10)
	.align		4
.L_10:
        /*0040*/ 	.word	index@(_Z11fp8_gemm_v4PKhS0_P6__halfiii)
        /*0044*/ 	.word	0x00000020
.L_11:


//--------------------- .nv.compat                --------------------------
	.section	.nv.compat,"",@"SHT_CUDA_COMPAT_INFO"
	.align	4
        /*0000*/ 	.byte	0x02, 0x09, 0x00, 0x00, 0x02, 0x02, 0x02, 0x00, 0x02, 0x05, 0x05, 0x00, 0x03, 0x07, 0x01, 0x01
        /*0010*/ 	.byte	0x02, 0x03, 0x00, 0x00, 0x02, 0x06, 0x01, 0x00, 0x04, 0x0b, 0x08, 0x00, 0x09, 0x00, 0x00, 0x00
        /*0020*/ 	.byte	0x00, 0x00, 0x00, 0x00


//--------------------- .nv.info._Z17fp8_gemm_v4_bk128PKhS0_P6__halfiii --------------------------
	.section	.nv.info._Z17fp8_gemm_v4_bk128PKhS0_P6__halfiii,"",@"SHT_CUDA_INFO"
	.sectionflags	@""
	.align	4


	//----- nvinfo : EIATTR_CUDA_API_VERSION
	.align		4
        /*0000*/ 	.byte	0x04, 0x37
        /*0002*/ 	.short	(.L_13 - .L_12)
.L_12:
        /*0004*/ 	.word	0x00000082


	//----- nvinfo : EIATTR_KPARAM_INFO
	.align		4
.L_13:
        /*0008*/ 	.byte	0x04, 0x17
        /*000a*/ 	.short	(.L_15 - .L_14)
.L_14:
        /*000c*/ 	.word	0x00000000
        /*0010*/ 	.short	0x0005
        /*0012*/ 	.short	0x0020
        /*0014*/ 	.byte	0x00, 0xf0, 0x11, 0x00


	//----- nvinfo : EIATTR_KPARAM_INFO
	.align		4
.L_15:
        /*0018*/ 	.byte	0x04, 0x17
        /*001a*/ 	.short	(.L_17 - .L_16)
.L_16:
        /*001c*/ 	.word	0x00000000
        /*0020*/ 	.short	0x0004
        /*0022*/ 	.short	0x001c
        /*0024*/ 	.byte	0x00, 0xf0, 0x11, 0x00


	//----- nvinfo : EIATTR_KPARAM_INFO
	.align		4
.L_17:
        /*0028*/ 	.byte	0x04, 0x17
        /*002a*/ 	.short	(.L_19 - .L_18)
.L_18:
        /*002c*/ 	.word	0x00000000
        /*0030*/ 	.short	0x0003
        /*0032*/ 	.short	0x0018
        /*0034*/ 	.byte	0x00, 0xf0, 0x11, 0x00


	//----- nvinfo : EIATTR_KPARAM_INFO
	.align		4
.L_19:
        /*0038*/ 	.byte	0x04, 0x17
        /*003a*/ 	.short	(.L_21 - .L_20)
.L_20:
        /*003c*/ 	.word	0x00000000
        /*0040*/ 	.short	0x0002
        /*0042*/ 	.short	0x0010
        /*0044*/ 	.byte	0x00, 0xf5, 0x21, 0x00


	//----- nvinfo : EIATTR_KPARAM_INFO
	.align		4
.L_21:
        /*0048*/ 	.byte	0x04, 0x17
        /*004a*/ 	.short	(.L_23 - .L_22)
.L_22:
        /*004c*/ 	.word	0x00000000
        /*0050*/ 	.short	0x0001
        /*0052*/ 	.short	0x0008
        /*0054*/ 	.byte	0x00, 0xf5, 0x21, 0x00


	//----- nvinfo : EIATTR_KPARAM_INFO
	.align		4
.L_23:
        /*0058*/ 	.byte	0x04, 0x17
        /*005a*/ 	.short	(.L_25 - .L_24)
.L_24:
        /*005c*/ 	.word	0x00000000
        /*0060*/ 	.short	0x0000
        /*0062*/ 	.short	0x0000
        /*0064*/ 	.byte	0x00, 0xf5, 0x21, 0x00


	//----- nvinfo : EIATTR_SPARSE_MMA_MASK
	.align		4
.L_25:
        /*0068*/ 	.byte	0x03, 0x50
        /*006a*/ 	.short	0x0000


	//----- nvinfo : EIATTR_MAXREG_COUNT
	.align		4
        /*006c*/ 	.byte	0x03, 0x1b
        /*006e*/ 	.short	0x00ff


	//----- nvinfo : EIATTR_NUM_BARRIERS
	.align		4
        /*0070*/ 	.byte	0x02, 0x4c
        /*0072*/ 	.byte	0x01
	.zero		1


	//----- nvinfo : EIATTR_MERCURY_ISA_VERSION
	.align		4
        /*0074*/ 	.byte	0x03, 0x5f
        /*0076*/ 	.short	0x0101


	//----- nvinfo : EIATTR_VRC_CTA_INIT_COUNT
	.align		4
        /*0078*/ 	.byte	0x02, 0x4a
	.zero		1
	.zero		1


	//----- nvinfo : EIATTR_EXIT_INSTR_OFFSETS
	.align		4
        /*007c*/ 	.byte	0x04, 0x1c
        /*007e*/ 	.short	(.L_27 - .L_26)


	//   ....[0]....
.L_26:
        /*0080*/ 	.word	0x00004a40


	//   ....[1]....
        /*0084*/ 	.word	0x00004a60


	//----- nvinfo : EIATTR_MAX_THREADS
	.align		4
.L_27:
        /*0088*/ 	.byte	0x04, 0x05
        /*008a*/ 	.short	(.L_29 - .L_28)
.L_28:
        /*008c*/ 	.word	0x00000100
        /*0090*/ 	.word	0x00000001
        /*0094*/ 	.word	0x00000001


	//----- nvinfo : EIATTR_CRS_STACK_SIZE
	.align		4
.L_29:
        /*0098*/ 	.byte	0x04, 0x1e
        /*009a*/ 	.short	(.L_31 - .L_30)
.L_30:
        /*009c*/ 	.word	0x00000000


	//----- nvinfo : EIATTR_CBANK_PARAM_SIZE
	.align		4
.L_31:
        /*00a0*/ 	.byte	0x03, 0x19
        /*00a2*/ 	.short	0x0024


	//----- nvinfo : EIATTR_PARAM_CBANK
	.align		4
        /*00a4*/ 	.byte	0x04, 0x0a
        /*00a6*/ 	.short	(.L_33 - .L_32)
	.align		4
.L_32:
        /*00a8*/ 	.word	index@(.nv.constant0._Z17fp8_gemm_v4_bk128PKhS0_P6__halfiii)
        /*00ac*/ 	.short	0x0380
        /*00ae*/ 	.short	0x0024


	//----- nvinfo : EIATTR_SW_WAR
	.align		4
.L_33:
        /*00b0*/ 	.byte	0x04, 0x36
        /*00b2*/ 	.short	(.L_35 - .L_34)
.L_34:
        /*00b4*/ 	.word	0x00000008
.L_35:


//--------------------- .nv.info._Z11fp8_gemm_v4PKhS0_P6__halfiii --------------------------
	.section	.nv.info._Z11fp8_gemm_v4PKhS0_P6__halfiii,"",@"SHT_CUDA_INFO"
	.sectionflags	@""
	.align	4


	//----- nvinfo : EIATTR_CUDA_API_VERSION
	.align		4
        /*0000*/ 	.byte	0x04, 0x37
        /*0002*/ 	.short	(.L_37 - .L_36)
.L_36:
        /*0004*/ 	.word	0x00000082


	//----- nvinfo : EIATTR_KPARAM_INFO
	.align		4
.L_37:
        /*0008*/ 	.byte	0x04, 0x17
        /*000a*/ 	.short	(.L_39 - .L_38)
.L_38:
        /*000c*/ 	.word	0x00000000
        /*0010*/ 	.short	0x0005
        /*0012*/ 	.short	0x0020
        /*0014*/ 	.byte	0x00, 0xf0, 0x11, 0x00


	//----- nvinfo : EIATTR_KPARAM_INFO
	.align		4
.L_39:
        /*0018*/ 	.byte	0x04, 0x17
        /*001a*/ 	.short	(.L_41 - .L_40)
.L_40:
        /*001c*/ 	.word	0x00000000
        /*0020*/ 	.short	0x0004
        /*0022*/ 	.short	0x001c
        /*0024*/ 	.byte	0x00, 0xf0, 0x11, 0x00


	//----- nvinfo : EIATTR_KPARAM_INFO
	.align		4
.L_41:
        /*0028*/ 	.byte	0x04, 0x17
        /*002a*/ 	.short	(.L_43 - .L_42)
.L_42:
        /*002c*/ 	.word	0x00000000
        /*0030*/ 	.short	0x0003
        /*0032*/ 	.short	0x0018
        /*0034*/ 	.byte	0x00, 0xf0, 0x11, 0x00


	//----- nvinfo : EIATTR_KPARAM_INFO
	.align		4
.L_43:
        /*0038*/ 	.byte	0x04, 0x17
        /*003a*/ 	.short	(.L_45 - .L_44)
.L_44:
        /*003c*/ 	.word	0x00000000
        /*0040*/ 	.short	0x0002
        /*0042*/ 	.short	0x0010
        /*0044*/ 	.byte	0x00, 0xf5, 0x21, 0x00


	//----- nvinfo : EIATTR_KPARAM_INFO
	.align		4
.L_45:
        /*0048*/ 	.byte	0x04, 0x17
        /*004a*/ 	.short	(.L_47 - .L_46)
.L_46:
        /*004c*/ 	.word	0x00000000
        /*0050*/ 	.short	0x0001
        /*0052*/ 	.short	0x0008
        /*0054*/ 	.byte	0x00, 0xf5, 0x21, 0x00


	//----- nvinfo : EIATTR_KPARAM_INFO
	.align		4
.L_47:
        /*0058*/ 	.byte	0x04, 0x17
        /*005a*/ 	.short	(.L_49 - .L_48)
.L_48:
        /*005c*/ 	.word	0x00000000
        /*0060*/ 	.short	0x0000
        /*0062*/ 	.short	0x0000
        /*0064*/ 	.byte	0x00, 0xf5, 0x21, 0x00


	//----- nvinfo : EIATTR_SPARSE_MMA_MASK
	.align		4
.L_49:
        /*0068*/ 	.byte	0x03, 0x50
        /*006a*/ 	.short	0x0000


	//----- nvinfo : EIATTR_MAXREG_COUNT
	.align		4
        /*006c*/ 	.byte	0x03, 0x1b
        /*006e*/ 	.short	0x0080


	//----- nvinfo : EIATTR_NUM_BARRIERS
	.align		4
        /*0070*/ 	.byte	0x02, 0x4c
        /*0072*/ 	.byte	0x01
	.zero		1


	//----- nvinfo : EIATTR_MERCURY_ISA_VERSION
	.align		4
        /*0074*/ 	.byte	0x03, 0x5f
        /*0076*/ 	.short	0x0101


	//----- nvinfo : EIATTR_VRC_CTA_INIT_COUNT
	.align		4
        /*0078*/ 	.byte	0x02, 0x4a
	.zero		1
	.zero		1


	//----- nvinfo : EIATTR_EXIT_INSTR_OFFSETS
	.align		4
        /*007c*/ 	.byte	0x04, 0x1c
        /*007e*/ 	.short	(.L_51 - .L_50)


	//   ....[0]....
.L_50:
        /*0080*/ 	.word	0x000026a0


	//   ....[1]....
        /*0084*/ 	.word	0x000026c0


	//----- nvinfo : EIATTR_MAX_THREADS
	.align		4
.L_51:
        /*0088*/ 	.byte	0x04, 0x05
        /*008a*/ 	.short	(.L_53 - .L_52)
.L_52:
        /*008c*/ 	.word	0x00000100
        /*0090*/ 	.word	0x00000001
        /*0094*/ 	.word	0x00000001


	//----- nvinfo : EIATTR_CBANK_PARAM_SIZE
	.align		4
.L_53:
        /*0098*/ 	.byte	0x03, 0x19
        /*009a*/ 	.short	0x0024


	//----- nvinfo : EIATTR_PARAM_CBANK
	.align		4
        /*009c*/ 	.byte	0x04, 0x0a
        /*009e*/ 	.short	(.L_55 - .L_54)
	.align		4
.L_54:
        /*00a0*/ 	.word	index@(.nv.constant0._Z11fp8_gemm_v4PKhS0_P6__halfiii)
        /*00a4*/ 	.short	0x0380
        /*00a6*/ 	.short	0x0024


	//----- nvinfo : EIATTR_SW_WAR
	.align		4
.L_55:
        /*00a8*/ 	.byte	0x04, 0x36
        /*00aa*/ 	.short	(.L_57 - .L_56)
.L_56:
        /*00ac*/ 	.word	0x00000008
.L_57:


//--------------------- .nv.callgraph             --------------------------
	.section	.nv.callgraph,"",@"SHT_CUDA_CALLGRAPH"
	.align	4
	.sectionentsize	8
	.align		4
        /*0000*/ 	.word	0x00000000
	.align		4
        /*0004*/ 	.word	0xffffffff
	.align		4
        /*0008*/ 	.word	0x00000000
	.align		4
        /*000c*/ 	.word	0xfffffffe
	.align		4
        /*0010*/ 	.word	0x00000000
	.align		4
        /*0014*/ 	.word	0xfffffffd
	.align		4
        /*0018*/ 	.word	0x00000000
	.align		4
        /*001c*/ 	.word	0xfffffffc


//--------------------- .text._Z17fp8_gemm_v4_bk128PKhS0_P6__halfiii --------------------------
	.section	.text._Z17fp8_gemm_v4_bk128PKhS0_P6__halfiii,"ax",@progbits
	.align	128
        .global         _Z17fp8_gemm_v4_bk128PKhS0_P6__halfiii
        .type           _Z17fp8_gemm_v4_bk128PKhS0_P6__halfiii,@function
        .size           _Z17fp8_gemm_v4_bk128PKhS0_P6__halfiii,(.L_x_28 - _Z17fp8_gemm_v4_bk128PKhS0_P6__halfiii)
        .other          _Z17fp8_gemm_v4_bk128PKhS0_P6__halfiii,@"STO_CUDA_ENTRY STV_DEFAULT"
_Z17fp8_gemm_v4_bk128PKhS0_P6__halfiii:
.text._Z17fp8_gemm_v4_bk128PKhS0_P6__halfiii:
[----:B------:R-:W1:Y:S01]  /*0000*/  LDC R1, c[0x0][0x37c] ;  /* 0x0000df00ff017b82 */ /* 0x000e620000000800 */
[----:B------:R-:W2:Y:S07]  /*0010*/  S2R R5, SR_TID.X ;  /* 0x0000000000057919 */ /* 0x000eae0000002100 */
[----:B------:R-:W3:Y:S01]  /*0020*/  S2UR UR8, SR_CTAID.Y ;  /* 0x00000000000879c3 */ /* 0x000ee20000002600 */
[----:B------:R-:W4:Y:S01]  /*0030*/  LDCU UR12, c[0x0][0x3a0] ;  /* 0x00007400ff0c77ac */ /* 0x000f220008000800 */
[----:B------:R-:W-:Y:S01]  /*0040*/  MOV R0, 0x400 ;  /* 0x0000040000007802 */ /* 0x000fe20000000f00 */
[----:B------:R-:W5:Y:S01]  /*0050*/  S2R R17, SR_CgaCtaId ;  /* 0x0000000000117919 */ /* 0x000f620000008800 */
[----:B-1----:R-:W-:Y:S01]  /*0060*/  VIADD R1, R1, 0xffffffe0 ;  /* 0xffffffe001017836 */ /* 0x002fe20000000000 */
[----:B------:R-:W1:Y:S01]  /*0070*/  LDCU UR5, c[0x0][0x398] ;  /* 0x00007300ff0577ac */ /* 0x000e620008000800 */
[----:B------:R-:W-:Y:S01]  /*0080*/  BSSY.RECONVERGENT B0, `(.L_x_0) ;  /* 0x0000055000007945 */ /* 0x000fe20003800200 */
[----:B------:R-:W1:Y:S01]  /*0090*/  S2R R2, SR_SWINHI ;  /* 0x0000000000027919 */ /* 0x000e620000002f00 */
[----:B------:R-:W1:Y:S01]  /*00a0*/  LDCU.64 UR10, c[0x0][0x358] ;  /* 0x00006b00ff0a77ac */ /* 0x000e620008000a00 */
[----:B------:R-:W1:Y:S01]  /*00b0*/  S2R R7, SR_CTAID.X ;  /* 0x0000000000077919 */ /* 0x000e620000002500 */
[----:B---3--:R-:W-:Y:S01]  /*00c0*/  USHF.L.U32 UR8, UR8, 0x7, URZ ;  /* 0x0000000708087899 */ /* 0x008fe200080006ff */
[----:B--2---:R-:W-:Y:S01]  /*00d0*/  IMAD.SHL.U32 R246, R5, 0x10, RZ ;  /* 0x0000001005f67824 */ /* 0x004fe200078e00ff */
[----:B------:R-:W-:-:S02]  /*00e0*/  SHF.R.U32.HI R9, RZ, 0x3, R5 ;  /* 0x00000003ff097819 */ /* 0x000fc40000011605 */
[----:B-----5:R-:W-:Y:S02]  /*00f0*/  LEA R17, R17, R0, 0x18 ;  /* 0x0000000011117211 */ /* 0x020fe400078ec0ff */
[----:B------:R-:W-:Y:S02]  /*0100*/  LOP3.LUT R246, R246, 0x70, RZ, 0xc0, !PT ;  /* 0x00000070f6f67812 */ /* 0x000fe400078ec0ff */
[C---:B------:R-:W-:Y:S02]  /*0110*/  LOP3.LUT R6, R9.reuse, UR8, RZ, 0xfc, !PT ;  /* 0x0000000809067c12 */ /* 0x040fe4000f8efcff */
[----:B----4-:R-:W-:Y:S01]  /*0120*/  ISETP.GE.AND P0, PT, R246, UR12, PT ;  /* 0x0000000cf6007c0c */ /* 0x010fe2000bf06270 */
[----:B------:R-:W-:Y:S01]  /*0130*/  IMAD R8, R9, 0x90, R246 ;  /* 0x0000009009087824 */ /* 0x000fe200078e02f6 */
[----:B------:R-:W-:Y:S02]  /*0140*/  MOV R12, R17 ;  /* 0x00000011000c7202 */ /* 0x000fe40000000f00 */
[----:B-1----:R-:W-:-:S02]  /*0150*/  MOV R13, R2 ;  /* 0x00000002000d7202 */ /* 0x002fc40000000f00 */
[----:B------:R-:W-:Y:S01]  /*0160*/  ISETP.GE.OR P1, PT, R6, UR5, P0 ;  /* 0x0000000506007c0c */ /* 0x000fe20008726670 */
[----:B------:R-:W-:Y:S01]  /*0170*/  IMAD.IADD R16, R17, 0x1, R8 ;  /* 0x0000000111107824 */ /* 0x000fe200078e0208 */
[C---:B------:R-:W-:Y:S02]  /*0180*/  IADD3 R14, P2, PT, R12.reuse, 0x9000, RZ ;  /* 0x000090000c0e7810 */ /* 0x040fe40007f5e0ff */
[C---:B------:R-:W-:Y:S02]  /*0190*/  IADD3 R4, P3, PT, R12.reuse, 0xd800, RZ ;  /* 0x0000d8000c047810 */ /* 0x040fe40007f7e0ff */
[----:B------:R-:W-:Y:S01]  /*01a0*/  IADD3 R0, P4, PT, R12, 0x4800, RZ ;  /* 0x000048000c007810 */ /* 0x000fe20007f9e0ff */
[--C-:B------:R-:W-:Y:S02]  /*01b0*/  IMAD.X R15, RZ, RZ, R13.reuse, P2 ;  /* 0x000000ffff0f7224 */ /* 0x100fe400010e060d */
[--C-:B------:R-:W-:Y:S02]  /*01c0*/  IMAD.X R21, RZ, RZ, R13.reuse, P3 ;  /* 0x000000ffff157224 */ /* 0x100fe400018e060d */
[----:B------:R-:W-:Y:S01]  /*01d0*/  IMAD.X R19, RZ, RZ, R13, P4 ;  /* 0x000000ffff137224 */ /* 0x000fe200020e060d */
[----:B------:R1:W-:Y:S01]  /*01e0*/  STL.128 [R1], R12 ;  /* 0x0000000c01007387 */ /* 0x0003e20000100c00 */
[----:B------:R-:W2:Y:S01]  /*01f0*/  @!P1 LDC.64 R22, c[0x0][0x380] ;  /* 0x0000e000ff169b82 */ /* 0x000ea20000000a00 */
[----:B------:R-:W-:-:S02]  /*0200*/  @!P1 IMAD.MOV.U32 R247, RZ, RZ, RZ ;  /* 0x000000fffff79224 */ /* 0x000fc400078e00ff */
[----:B------:R-:W-:Y:S02]  /*0210*/  @!P1 IMAD.MOV.U32 R11, RZ, RZ, RZ ;  /* 0x000000ffff0b9224 */ /* 0x000fe400078e00ff */
[----:B------:R-:W-:-:S04]  /*0220*/  @!P1 IMAD.WIDE.U32 R2, R6, UR12, R246 ;  /* 0x0000000c06029c25 */ /* 0x000fc8000f8e00f6 */
[----:B-1----:R-:W-:Y:S01]  /*0230*/  IMAD.MOV.U32 R12, RZ, RZ, R0 ;  /* 0x000000ffff0c7224 */ /* 0x002fe200078e0000 */
[----:B------:R-:W-:Y:S01]  /*0240*/  LOP3.LUT R0, R5, 0x60, RZ, 0xc0, !PT ;  /* 0x0000006005007812 */ /* 0x000fe200078ec0ff */
[----:B------:R-:W-:Y:S02]  /*0250*/  IMAD.MOV.U32 R13, RZ, RZ, R19 ;  /* 0x000000ffff0d7224 */ /* 0x000fe400078e0013 */
[----:B------:R-:W-:Y:S01]  /*0260*/  IMAD.MOV.U32 R14, RZ, RZ, R4 ;  /* 0x000000ffff0e7224 */ /* 0x000fe200078e0004 */
[----:B------:R-:W-:Y:S01]  /*0270*/  SHF.R.U32.HI R4, RZ, 0x1, R5 ;  /* 0x00000001ff047819 */ /* 0x000fe20000011605 */
[----:B------:R-:W-:Y:S01]  /*0280*/  IMAD.MOV.U32 R15, RZ, RZ, R21 ;  /* 0x000000ffff0f7224 */ /* 0x000fe200078e0015 */
[----:B--2---:R-:W-:-:S04]  /*0290*/  @!P1 IADD3 R10, P2, PT, R2, R22, RZ ;  /* 0x00000016020a9210 */ /* 0x004fc80007f5e0ff */
[----:B------:R1:W-:Y:S01]  /*02a0*/  STL.128 [R1+0x10], R12 ;  /* 0x0000100c01007387 */ /* 0x0003e20000100c00 */
[----:B------:R-:W-:Y:S02]  /*02b0*/  LOP3.LUT R2, R5, 0x3, RZ, 0xc0, !PT ;  /* 0x0000000305027812 */ /* 0x000fe400078ec0ff */
[----:B------:R-:W-:Y:S02]  /*02c0*/  @!P1 IADD3.X R11, PT, PT, R23, R3, R11, P2, !PT ;  /* 0x00000003170b9210 */ /* 0x000fe400017fe40b */
[----:B------:R-:W-:Y:S02]  /*02d0*/  SHF.R.U32.HI R3, RZ, 0x2, R5 ;  /* 0x00000002ff037819 */ /* 0x000fe40000011605 */
[----:B------:R-:W-:Y:S01]  /*02e0*/  LOP3.LUT R4, R4, 0x1c0, RZ, 0xc0, !PT ;  /* 0x000001c004047812 */ /* 0x000fe200078ec0ff */
[----:B------:R-:W-:Y:S01]  /*02f0*/  @!PT LDS RZ, [RZ] ;  /* 0x00000000fffff984 */ /* 0x000fe20000000800 */
[----:B------:R-:W-:Y:S01]  /*0300*/  @!PT LDS RZ, [RZ] ;  /* 0x00000000fffff984 */ /* 0x000fe20000000800 */
[----:B------:R-:W-:Y:S01]  /*0310*/  @!PT LDS RZ, [RZ] ;  /* 0x00000000fffff984 */ /* 0x000fe20000000800 */
[----:B------:R1:W-:Y:S01]  /*0320*/  @!P1 LDGSTS.E.BYPASS.128 [R16], desc[UR10][R10.64] ;  /* 0x000000000a109fae */ /* 0x0003e2000b98180a */
[----:B------:R-:W-:Y:S02]  /*0330*/  ISETP.GE.U32.AND P1, PT, R5, 0x300, PT ;  /* 0x000003000500780c */ /* 0x000fe40003f26070 */
[----:B------:R-:W-:-:S11]  /*0340*/  LOP3.LUT R3, R3, 0x7, RZ, 0xc0, !PT ;  /* 0x0000000703037812 */ /* 0x000fd600078ec0ff */
[----:B-1----:R-:W-:Y:S05]  /*0350*/  @!P1 BRA `(.L_x_1) ;  /* 0x0000000000549947 */ /* 0x002fea0003800000 */
[----:B------:R-:W1:Y:S01]  /*0360*/  LDCU UR4, c[0x0][0x39c] ;  /* 0x00007380ff0477ac */ /* 0x000e620008000800 */
[----:B------:R-:W-:-:S05]  /*0370*/  VIADD R10, R5, 0xfffffd00 ;  /* 0xfffffd00050a7836 */ /* 0x000fca0000000000 */
[----:B------:R-:W-:-:S05]  /*0380*/  SHF.R.U32.HI R12, RZ, 0x3, R10 ;  /* 0x00000003ff0c7819 */ /* 0x000fca000001160a */
[----:B------:R-:W-:-:S05]  /*0390*/  IMAD R13, R7, 0x80, R12 ;  /* 0x00000080070d7824 */ /* 0x000fca00078e020c */
[----:B-1----:R-:W-:-:S13]  /*03a0*/  ISETP.GE.OR P1, PT, R13, UR4, P0 ;  /* 0x000000040d007c0c */ /* 0x002fda0008726670 */
[----:B------:R-:W-:Y:S05]  /*03b0*/  @P1 BRA `(.L_x_2) ;  /* 0x0000000000841947 */ /* 0x000fea0003800000 */
[----:B------:R-:W1:Y:S01]  /*03c0*/  LDCU.64 UR6, c[0x0][0x388] ;  /* 0x00007100ff0677ac */ /* 0x000e620008000a00 */
[--C-:B------:R-:W-:Y:S01]  /*03d0*/  IMAD.MOV.U32 R10, RZ, RZ, R246.reuse ;  /* 0x000000ffff0a7224 */ /* 0x100fe200078e00f6 */
[----:B------:R-:W-:Y:S01]  /*03e0*/  SHF.R.S32.HI R14, RZ, 0x1f, R13 ;  /* 0x0000001fff0e7819 */ /* 0x000fe2000001140d */
[----:B------:R-:W-:Y:S02]  /*03f0*/  IMAD.MOV.U32 R11, RZ, RZ, RZ ;  /* 0x000000ffff0b7224 */ /* 0x000fe400078e00ff */
[----:B------:R-:W-:Y:S02]  /*0400*/  IMAD R12, R12, 0x90, R246 ;  /* 0x000000900c0c7824 */ /* 0x000fe400078e02f6 */
[----:B------:R-:W-:-:S04]  /*0410*/  IMAD.WIDE.U32 R10, R13, UR12, R10 ;  /* 0x0000000c0d0a7c25 */ /* 0x000fc8000f8e000a */
[----:B------:R-:W-:Y:S01]  /*0420*/  IMAD R13, R14, UR12, RZ ;  /* 0x0000000c0e0d7c24 */ /* 0x000fe2000f8e02ff */
[----:B-1----:R-:W-:-:S04]  /*0430*/  IADD3 R10, P1, PT, R10, UR6, RZ ;  /* 0x000000060a0a7c10 */ /* 0x002fc8000ff3e0ff */
[----:B------:R-:W-:Y:S01]  /*0440*/  IADD3.X R11, PT, PT, R11, UR7, R13, P1, !PT ;  /* 0x000000070b0b7c10 */ /* 0x000fe20008ffe40d */
[----:B------:R-:W-:-:S05]  /*0450*/  IMAD.IADD R13, R17, 0x1, R12 ;  /* 0x00000001110d7824 */ /* 0x000fca00078e020c */
[----:B------:R-:W-:Y:S01]  /*0460*/  @!PT LDS RZ, [RZ] ;  /* 0x00000000fffff984 */ /* 0x000fe20000000800 */
[----:B------:R-:W-:Y:S01]  /*0470*/  @!PT LDS RZ, [RZ] ;  /* 0x00000000fffff984 */ /* 0x000fe20000000800 */
[----:B------:R-:W-:Y:S01]  /*0480*/  @!PT LDS RZ, [RZ] ;  /* 0x00000000fffff984 */ /* 0x000fe20000000800 */
[----:B------:R2:W-:Y:S01]  /*0490*/  LDGSTS.E.BYPASS.128 [R13+0x4800], desc[UR10][R10.64] ;  /* 0x048000000a0d7fae */ /* 0x0005e2000b98180a */
[----:B------:R-:W-:Y:S05]  /*04a0*/  BRA `(.L_x_2) ;  /* 0x0000000000487947 */ /* 0x000fea0003800000 */
.L_x_1:
[----:B------:R-:W-:-:S05]  /*04b0*/  VIADD R10, R5, 0x100 ;  /* 0x00000100050a7836 */ /* 0x000fca0000000000 */
[----:B------:R-:W-:-:S05]  /*04c0*/  SHF.R.U32.HI R13, RZ, 0x3, R10 ;  /* 0x00000003ff0d7819 */ /* 0x000fca000001160a */
[----:B------:R-:W-:-:S05]  /*04d0*/  VIADD R15, R13, UR8 ;  /* 0x000000080d0f7c36 */ /* 0x000fca0008000000 */
[----:B------:R-:W-:-:S13]  /*04e0*/  ISETP.GE.OR P1, PT, R15, UR5, P0 ;  /* 0x000000050f007c0c */ /* 0x000fda0008726670 */
[----:B------:R-:W-:Y:S05]  /*04f0*/  @P1 BRA `(.L_x_2) ;  /* 0x0000000000341947 */ /* 0x000fea0003800000 */
[----:B------:R-:W1:Y:S01]  /*0500*/  LDC.64 R18, c[0x0][0x380] ;  /* 0x0000e000ff127b82 */ /* 0x000e620000000a00 */
[--C-:B------:R-:W-:Y:S01]  /*0510*/  IMAD.MOV.U32 R10, RZ, RZ, R246.reuse ;  /* 0x000000ffff0a7224 */ /* 0x100fe200078e00f6 */
[----:B------:R-:W-:Y:S01]  /*0520*/  UMOV UR4, URZ ;  /* 0x000000ff00047c82 */ /* 0x000fe20008000000 */
[----:B------:R-:W-:Y:S02]  /*0530*/  IMAD.MOV.U32 R11, RZ, RZ, RZ ;  /* 0x000000ffff0b7224 */ /* 0x000fe400078e00ff */
[----:B------:R-:W-:Y:S02]  /*0540*/  IMAD R12, R13, 0x90, R246 ;  /* 0x000000900d0c7824 */ /* 0x000fe400078e02f6 */
[----:B------:R-:W-:-:S04]  /*0550*/  IMAD.WIDE.U32 R10, R15, UR12, R10 ;  /* 0x0000000c0f0a7c25 */ /* 0x000fc8000f8e000a */
[----:B------:R-:W-:Y:S01]  /*0560*/  IMAD.IADD R13, R17, 0x1, R12 ;  /* 0x00000001110d7824 */ /* 0x000fe200078e020c */
[----:B-1----:R-:W-:-:S04]  /*0570*/  IADD3 R10, P1, PT, R10, R18, RZ ;  /* 0x000000120a0a7210 */ /* 0x002fc80007f3e0ff */
[----:B------:R-:W-:-:S05]  /*0580*/  IADD3.X R11, PT, PT, R19, UR4, R11, P1, !PT ;  /* 0x00000004130b7c10 */ /* 0x000fca0008ffe40b */
[----:B------:R-:W-:Y:S01]  /*0590*/  @!PT LDS RZ, [RZ] ;  /* 0x00000000fffff984 */ /* 0x000fe20000000800 */
[----:B------:R-:W-:Y:S01]  /*05a0*/  @!PT LDS RZ, [RZ] ;  /* 0x00000000fffff984 */ /* 0x000fe20000000800 */
[----:B------:R-:W-:Y:S01]  /*05b0*/  @!PT LDS RZ, [RZ] ;  /* 0x00000000fffff984 */ /* 0x000fe20000000800 */
[----:B------:R1:W-:Y:S04]  /*05c0*/  LDGSTS.E.BYPASS.128 [R13], desc[UR10][R10.64] ;  /* 0x000000000a0d7fae */ /* 0x0003e8000b98180a */
.L_x_2:
[----:B------:R-:W-:Y:S05]  /*05d0*/  BSYNC.RECONVERGENT B0 ;  /* 0x0000000000007941 */ /* 0x000fea0003800200 */
.L_x_0:
[----:B------:R-:W-:Y:S01]  /*05e0*/  ISETP.GE.U32.AND P1, PT, R5, 0x200, PT ;  /* 0x000002000500780c */ /* 0x000fe20003f26070 */
[----:B------:R-:W-:-:S12]  /*05f0*/  BSSY.RECONVERGENT B0, `(.L_x_3) ;  /* 0x0000029000007945 */ /* 0x000fd80003800200 */
[----:B------:R-:W-:Y:S05]  /*0600*/  @!P1 BRA `(.L_x_4) ;  /* 0x0000000000549947 */ /* 0x000fea0003800000 */
[----:B------:R-:W3:Y:S01]  /*0610*/  LDCU UR4, c[0x0][0x39c] ;  /* 0x00007380ff0477ac */ /* 0x000ee20008000800 */
[----:B-12---:R-:W-:-:S05]  /*0620*/  VIADD R10, R5, 0xfffffe00 ;  /* 0xfffffe00050a7836 */ /* 0x006fca0000000000 */
[----:B------:R-:W-:-:S05]  /*0630*/  SHF.R.U32.HI R12, RZ, 0x3, R10 ;  /* 0x00000003ff0c7819 */ /* 0x000fca000001160a */
[----:B------:R-:W-:-:S05]  /*0640*/  IMAD R13, R7, 0x80, R12 ;  /* 0x00000080070d7824 */ /* 0x000fca00078e020c */
[----:B---3--:R-:W-:-:S13]  /*0650*/  ISETP.GE.OR P1, PT, R13, UR4, P0 ;  /* 0x000000040d007c0c */ /* 0x008fda0008726670 */
        /* <DEDUP_REMOVED lines=16> */
.L_x_4:
[----:B-12---:R-:W-:-:S05]  /*0760*/  VIADD R10, R5, 0x200 ;  /* 0x00000200050a7836 */ /* 0x006fca0000000000 */
        /* <DEDUP_REMOVED lines=17> */
.L_x_5:
[----:B------:R-:W-:Y:S05]  /*0880*/  BSYNC.RECONVERGENT B0 ;  /* 0x0000000000007941 */ /* 0x000fea0003800200 */
.L_x_3:
        /* <DEDUP_REMOVED lines=24> */
.L_x_7:
        /* <DEDUP_REMOVED lines=18> */
.L_x_8:
[----:B------:R-:W-:Y:S05]  /*0b30*/  BSYNC.RECONVERGENT B0 ;  /* 0x0000000000007941 */ /* 0x000fea0003800200 */
.L_x_6:
[----:B------:R-:W3:Y:S01]  /*0b40*/  LDCU UR4, c[0x0][0x39c] ;  /* 0x00007380ff0477ac */ /* 0x000ee20008000800 */
[----:B-12---:R-:W-:Y:S01]  /*0b50*/  VIADD R10, R5, 0x100 ;  /* 0x00000100050a7836 */ /* 0x006fe20000000000 */
[----:B------:R-:W-:Y:S01]  /*0b60*/  CS2R R200, SRZ ;  /* 0x0000000000c87805 */ /* 0x000fe2000001ff00 */
[----:B------:R-:W-:Y:S01]  /*0b70*/  IMAD R9, R7, 0x80, R9 ;  /* 0x0000008007097824 */ /* 0x000fe200078e0209 */
[----:B------:R-:W-:Y:S01]  /*0b80*/  UISETP.GE.AND UP0, UPT, UR12, 0x1, UPT ;  /* 0x000000010c00788c */ /* 0x000fe2000bf06270 */
[C---:B------:R-:W-:Y:S01]  /*0b90*/  VIADD R11, R5.reuse, 0x200 ;  /* 0x00000200050b7836 */ /* 0x040fe20000000000 */
[----:B------:R-:W-:Y:S01]  /*0ba0*/  SHF.R.U32.HI R25, RZ, 0x3, R10 ;  /* 0x00000003ff197819 */ /* 0x000fe2000001160a */
[----:B------:R-:W-:Y:S01]  /*0bb0*/  VIADD R12, R5, 0x300 ;  /* 0x00000300050c7836 */ /* 0x000fe20000000000 */
[----:B------:R-:W-:Y:S02]  /*0bc0*/  CS2R R198, SRZ ;  /* 0x0000000000c67805 */ /* 0x000fe4000001ff00 */
[----:B------:R-:W-:-:S02]  /*0bd0*/  CS2R R196, SRZ ;  /* 0x0000000000c47805 */ /* 0x000fc4000001ff00 */
[----:B------:R-:W-:Y:S01]  /*0be0*/  SHF.R.U32.HI R31, RZ, 0x3, R11 ;  /* 0x00000003ff1f7819 */ /* 0x000fe2000001160b */
[C---:B------:R-:W-:Y:S01]  /*0bf0*/  IMAD R10, R7.reuse, 0x80, R25 ;  /* 0x00000080070a7824 */ /* 0x040fe200078e0219 */
[----:B------:R-:W-:Y:S02]  /*0c00*/  SHF.R.U32.HI R37, RZ, 0x3, R12 ;  /* 0x00000003ff257819 */ /* 0x000fe4000001160c */
[----:B------:R-:W-:Y:S02]  /*0c10*/  CS2R R194, SRZ ;  /* 0x0000000000c27805 */ /* 0x000fe4000001ff00 */
[----:B------:R-:W-:Y:S01]  /*0c20*/  CS2R R192, SRZ ;  /* 0x0000000000c07805 */ /* 0x000fe2000001ff00 */
[C---:B------:R-:W-:Y:S01]  /*0c30*/  IMAD R11, R7.reuse, 0x80, R31 ;  /* 0x00000080070b7824 */ /* 0x040fe200078e021f */
[----:B------:R-:W-:Y:S01]  /*0c40*/  CS2R R190, SRZ ;  /* 0x0000000000be7805 */ /* 0x000fe2000001ff00 */
[----:B------:R-:W-:Y:S01]  /*0c50*/  IMAD R12, R7, 0x80, R37 ;  /* 0x00000080070c7824 */ /* 0x000fe200078e0225 */
[----:B---3--:R-:W-:-:S02]  /*0c60*/  ISETP.GE.OR P3, PT, R9, UR4, P0 ;  /* 0x0000000409007c0c */ /* 0x008fc40008766670 */
[----:B------:R-:W-:Y:S02]  /*0c70*/  CS2R R184, SRZ ;  /* 0x0000000000b87805 */ /* 0x000fe4000001ff00 */
[----:B------:R-:W-:Y:S02]  /*0c80*/  ISETP.GE.OR P2, PT, R10, UR4, P0 ;  /* 0x000000040a007c0c */ /* 0x000fe40008746670 */
[----:B------:R-:W-:Y:S02]  /*0c90*/  CS2R R44, SRZ ;  /* 0x00000000002c7805 */ /* 0x000fe4000001ff00 */
[----:B------:R-:W-:Y:S02]  /*0ca0*/  ISETP.GE.OR P1, PT, R11, UR4, P0 ;  /* 0x000000040b007c0c */ /* 0x000fe40008726670 */
[----:B------:R-:W-:Y:S02]  /*0cb0*/  CS2R R42, SRZ ;  /* 0x00000000002a7805 */ /* 0x000fe4000001ff00 */
[----:B------:R-:W-:Y:S01]  /*0cc0*/  ISETP.GE.OR P0, PT, R12, UR4, P0 ;  /* 0x000000040c007c0c */ /* 0x000fe20008706670 */
[----:B------:R-:W-:Y:S01]  /*0cd0*/  UIADD3 UR4, UPT, UPT, UR12, 0x7f, URZ ;  /* 0x0000007f0c047890 */ /* 0x000fe2000fffe0ff */
[----:B------:R-:W-:-:S02]  /*0ce0*/  CS2R R46, SRZ ;  /* 0x00000000002e7805 */ /* 0x000fc4000001ff00 */
[----:B------:R-:W-:Y:S02]  /*0cf0*/  CS2R R48, SRZ ;  /* 0x0000000000307805 */ /* 0x000fe4000001ff00 */
[----:B------:R-:W-:Y:S01]  /*0d00*/  CS2R R50, SRZ ;  /* 0x0000000000327805 */ /* 0x000fe2000001ff00 */
[----:B------:R-:W-:Y:S01]  /*0d10*/  USHF.R.S32.HI UR5, URZ, 0x1f, UR4 ;  /* 0x0000001fff057899 */ /* 0x000fe20008011404 */
[----:B------:R-:W-:Y:S01]  /*0d20*/  CS2R R52, SRZ ;  /* 0x0000000000347805 */ /* 0x000fe2000001ff00 */
[----:B------:R-:W1:Y:S01]  /*0d30*/  @!P3 LDC.64 R22, c[0x0][0x388] ;  /* 0x0000e200ff16bb82 */ /* 0x000e620000000a00 */
[----:B------:R-:W-:Y:S01]  /*0d40*/  @!P3 SHF.R.S32.HI R13, RZ, 0x1f, R9 ;  /* 0x0000001fff0db819 */ /* 0x000fe20000011409 */
[--C-:B------:R-:W-:Y:S01]  /*0d50*/  @!P3 IMAD.MOV.U32 R14, RZ, RZ, R246.reuse ;  /* 0x000000ffff0eb224 */ /* 0x100fe200078e00f6 */
[----:B------:R-:W-:Y:S01]  /*0d60*/  CS2R R186, SRZ ;  /* 0x0000000000ba7805 */ /* 0x000fe2000001ff00 */
[----:B------:R-:W-:Y:S01]  /*0d70*/  @!P3 IMAD.MOV.U32 R15, RZ, RZ, RZ ;  /* 0x000000ffff0fb224 */ /* 0x000fe200078e00ff */
[----:B------:R-:W-:Y:S01]  /*0d80*/  ULEA.HI UR5, UR5, UR4, URZ, 0x7 ;  /* 0x0000000405057291 */ /* 0x000fe2000f8f38ff */
[----:B------:R-:W-:-:S02]  /*0d90*/  @!P2 IMAD.MOV.U32 R18, RZ, RZ, R246 ;  /* 0x000000ffff12a224 */ /* 0x000fc400078e00f6 */
[----:B------:R-:W2:Y:S01]  /*0da0*/  @!P2 LDC.64 R26, c[0x0][0x388] ;  /* 0x0000e200ff1aab82 */ /* 0x000ea20000000a00 */
[----:B------:R-:W-:Y:S02]  /*0db0*/  @!P2 IMAD.MOV.U32 R19, RZ, RZ, RZ ;  /* 0x000000ffff13a224 */ /* 0x000fe400078e00ff */
[----:B------:R-:W-:-:S04]  /*0dc0*/  @!P3 IMAD.WIDE.U32 R14, R9, UR12, R14 ;  /* 0x0000000c090ebc25 */ /* 0x000fc8000f8e000e */
[----:B------:R-:W-:Y:S01]  /*0dd0*/  @!P3 IMAD R20, R13, UR12, RZ ;  /* 0x0000000c0d14bc24 */ /* 0x000fe2000f8e02ff */
[----:B------:R-:W3:Y:S01]  /*0de0*/  @!P1 LDC.64 R32, c[0x0][0x388] ;  /* 0x0000e200ff209b82 */ /* 0x000ee20000000a00 */
[----:B------:R-:W-:Y:S01]  /*0df0*/  @!P2 SHF.R.S32.HI R13, RZ, 0x1f, R10 ;  /* 0x0000001fff0da819 */ /* 0x000fe2000001140a */
[----:B------:R-:W-:-:S04]  /*0e00*/  @!P2 IMAD.WIDE.U32 R18, R10, UR12, R18 ;  /* 0x0000000c0a12ac25 */ /* 0x000fc8000f8e0012 */
[----:B------:R-:W-:Y:S02]  /*0e10*/  @!P2 IMAD R13, R13, UR12, RZ ;  /* 0x0000000c0d0dac24 */ /* 0x000fe4000f8e02ff */
[----:B------:R-:W4:Y:S01]  /*0e20*/  @!P0 LDC.64 R38, c[0x0][0x388] ;  /* 0x0000e200ff268b82 */ /* 0x000f220000000a00 */
[----:B-1----:R-:W-:Y:S01]  /*0e30*/  @!P3 IADD3 R14, P4, PT, R14, R22, RZ ;  /* 0x000000160e0eb210 */ /* 0x002fe20007f9e0ff */
[--C-:B------:R-:W-:Y:S02]  /*0e40*/  @!P2 IMAD R24, R25, 0x90, R246.reuse ;  /* 0x000000901918a824 */ /* 0x100fe400078e02f6 */
[----:B------:R-:W-:Y:S01]  /*0e50*/  @!P1 IMAD R28, R31, 0x90, R246 ;  /* 0x000000901f1c9824 */ /* 0x000fe200078e02f6 */
[----:B------:R-:W-:Y:S01]  /*0e60*/  @!P3 IADD3.X R15, PT, PT, R23, R15, R20, P4, !PT ;  /* 0x0000000f170fb210 */ /* 0x000fe200027fe414 */
[--C-:B------:R-:W-:Y:S01]  /*0e70*/  @!P0 IMAD R30, R37, 0x90, R246.reuse ;  /* 0x00000090251e8824 */ /* 0x100fe200078e02f6 */
[----:B--2---:R-:W-:Y:S01]  /*0e80*/  @!P2 IADD3 R18, P5, PT, R18, R26, RZ ;  /* 0x0000001a1212a210 */ /* 0x004fe20007fbe0ff */
[----:B------:R-:W-:-:S02]  /*0e90*/  @!P1 IMAD.MOV.U32 R20, RZ, RZ, R246 ;  /* 0x000000ffff149224 */ /* 0x000fc400078e00f6 */
[----:B------:R-:W-:Y:S01]  /*0ea0*/  @!PT LDS RZ, [RZ] ;  /* 0x00000000fffff984 */ /* 0x000fe20000000800 */
[----:B------:R-:W-:Y:S01]  /*0eb0*/  @!PT LDS RZ, [RZ] ;  /* 0x00000000fffff984 */ /* 0x000fe20000000800 */
[----:B------:R-:W-:Y:S01]  /*0ec0*/  @!PT LDS RZ, [RZ] ;  /* 0x00000000fffff984 */ /* 0x000fe20000000800 */
[----:B------:R-:W-:Y:S01]  /*0ed0*/  @!P3 LDGSTS.E.BYPASS.128 [R16+0x4800], desc[UR10][R14.64] ;  /* 0x048000000e10bfae */ /* 0x000fe2000b98180a */
[----:B------:R-:W-:Y:S01]  /*0ee0*/  @!P1 IMAD.MOV.U32 R21, RZ, RZ, RZ ;  /* 0x000000ffff159224 */ /* 0x000fe200078e00ff */
[----:B------:R-:W-:Y:S01]  /*0ef0*/  @!P2 IADD3.X R19, PT, PT, R27, R19, R13, P5, !PT ;  /* 0x000000131b13a210 */ /* 0x000fe20002ffe40d */
[----:B------:R-:W-:Y:S01]  /*0f00*/  @!P0 IMAD.MOV.U32 R22, RZ, RZ, R246 ;  /* 0x000000ffff168224 */ /* 0x000fe200078e00f6 */
[----:B------:R-:W-:Y:S01]  /*0f10*/  @!P1 SHF.R.S32.HI R13, RZ, 0x1f, R11 ;  /* 0x0000001fff0d9819 */ /* 0x000fe2000001140b */
[----:B------:R-:W-:Y:S02]  /*0f20*/  @!P0 IMAD.MOV.U32 R23, RZ, RZ, RZ ;  /* 0x000000ffff178224 */ /* 0x000fe400078e00ff */
[C---:B------:R-:W-:Y:S02]  /*0f30*/  @!P2 IMAD.IADD R29, R17.reuse, 0x1, R24 ;  /* 0x00000001111da824 */ /* 0x040fe400078e0218 */
[C---:B------:R-:W-:Y:S02]  /*0f40*/  @!P1 IMAD.IADD R35, R17.reuse, 0x1, R28 ;  /* 0x0000000111239824 */ /* 0x040fe400078e021c */
[----:B------:R-:W-:Y:S01]  /*0f50*/  @!P0 IMAD.IADD R41, R17, 0x1, R30 ;  /* 0x0000000111298824 */ /* 0x000fe200078e021e */
[----:B------:R-:W-:Y:S01]  /*0f60*/  @!P0 SHF.R.S32.HI R17, RZ, 0x1f, R12 ;  /* 0x0000001fff118819 */ /* 0x000fe2000001140c */
[----:B------:R-:W-:Y:S01]  /*0f70*/  @!P1 IMAD.WIDE.U32 R20, R11, UR12, R20 ;  /* 0x0000000c0b149c25 */ /* 0x000fe2000f8e0014 */
[----:B------:R-:W-:Y:S03]  /*0f80*/  @!P2 LDGSTS.E.BYPASS.128 [R29+0x4800], desc[UR10][R18.64] ;  /* 0x04800000121dafae */ /* 0x000fe6000b98180a */
[----:B------:R-:W-:Y:S01]  /*0f90*/  @!P0 IMAD.WIDE.U32 R22, R12, UR12, R22 ;  /* 0x0000000c0c168c25 */ /* 0x000fe2000f8e0016 */
[----:B---3--:R-:W-:-:S03]  /*0fa0*/  @!P1 IADD3 R20, P4, PT, R20, R32, RZ ;  /* 0x0000002014149210 */ /* 0x008fc60007f9e0ff */
[----:B------:R-:W-:Y:S01]  /*0fb0*/  @!P1 IMAD R13, R13, UR12, RZ ;  /* 0x0000000c0d0d9c24 */ /* 0x000fe2000f8e02ff */
[----:B----4-:R-:W-:Y:S01]  /*0fc0*/  @!P0 IADD3 R22, P3, PT, R22, R38, RZ ;  /* 0x0000002616168210 */ /* 0x010fe20007f7e0ff */
[----:B------:R-:W-:Y:S02]  /*0fd0*/  @!P0 IMAD R17, R17, UR12, RZ ;  /* 0x0000000c11118c24 */ /* 0x000fe4000f8e02ff */
[----:B------:R-:W-:Y:S01]  /*0fe0*/  IMAD.MOV.U32 R202, RZ, RZ, RZ ;  /* 0x000000ffffca7224 */ /* 0x000fe200078e00ff */
[----:B------:R-:W-:Y:S02]  /*0ff0*/  @!P1 IADD3.X R21, PT, PT, R33, R21, R13, P4, !PT ;  /* 0x0000001521159210 */ /* 0x000fe400027fe40d */
[----:B------:R-:W-:Y:S01]  /*1000*/  @!P0 IADD3.X R23, PT, PT, R39, R23, R17, P3, !PT ;  /* 0x0000001727178210 */ /* 0x000fe20001ffe411 */
[----:B------:R-:W-:Y:S02]  /*1010*/  IMAD.MOV.U32 R39, RZ, RZ, RZ ;  /* 0x000000ffff277224 */ /* 0x000fe400078e00ff */
[----:B------:R-:W-:Y:S04]  /*1020*/  @!P1 LDGSTS.E.BYPASS.128 [R35+0x4800], desc[UR10][R20.64] ;  /* 0x0480000014239fae */ /* 0x000fe8000b98180a */
[----:B------:R1:W-:Y:S04]  /*1030*/  @!P0 LDGSTS.E.BYPASS.128 [R41+0x4800], desc[UR10][R22.64] ;  /* 0x0480000016298fae */ /* 0x0003e8000b98180a */
[----:B------:R-:W0:Y:S01]  /*1040*/  LDGDEPBAR ;  /* 0x00000000000079af */ /* 0x000e220000000000 */
[----:B-1----:R-:W-:Y:S01]  /*1050*/  CS2R R40, SRZ ;  /* 0x0000000000287805 */ /* 0x002fe2000001ff00 */
[----:B------:R-:W-:Y:S06]  /*1060*/  BRA.U !UP0, `(.L_x_9) ;  /* 0x0000003108a47547 */ /* 0x000fec000b800000 */
[C---:B------:R-:W-:Y:S01]  /*1070*/  VIADD R13, R5.reuse, 0xfffffd00 ;  /* 0xfffffd00050d7836 */ /* 0x040fe20000000000 */
[----:B------:R-:W-:Y:S01]  /*1080*/  SHF.R.S32.HI R24, RZ, 0x1f, R9 ;  /* 0x0000001fff187819 */ /* 0x000fe20000011409 */
[C---:B------:R-:W-:Y:S01]  /*1090*/  VIADD R22, R5.reuse, 0xfffffe00 ;  /* 0xfffffe0005167836 */ /* 0x040fe20000000000 */
[----:B------:R-:W-:Y:S01]  /*10a0*/  SHF.R.S32.HI R26, RZ, 0x1f, R11 ;  /* 0x0000001fff1a7819 */ /* 0x000fe2000001140b */
[----:B------:R-:W-:Y:S01]  /*10b0*/  VIADD R23, R5, 0xffffff00 ;  /* 0xffffff0005177836 */ /* 0x000fe20000000000 */
[----:B------:R-:W-:Y:S01]  /*10c0*/  SHF.R.U32.HI R13, RZ, 0x3, R13 ;  /* 0x00000003ff0d7819 */ /* 0x000fe2000001160d */
[----:B------:R-:W-:Y:S01]  /*10d0*/  IMAD.IADD R14, R0, 0x1, R3 ;  /* 0x00000001000e7824 */ /* 0x000fe200078e0203 */
[----:B------:R-:W-:Y:S01]  /*10e0*/  SHF.R.U32.HI R22, RZ, 0x3, R22 ;  /* 0x00000003ff167819 */ /* 0x000fe20000011616 */
[----:B------:R-:W-:Y:S01]  /*10f0*/  IMAD.SHL.U32 R15, R2, 0x4, RZ ;  /* 0x00000004020f7824 */ /* 0x000fe200078e00ff */
[----:B------:R-:W-:Y:S01]  /*1100*/  SHF.R.U32.HI R29, RZ, 0x3, R23 ;  /* 0x00000003ff1d7819 */ /* 0x000fe20000011617 */
[----:B------:R-:W-:Y:S01]  /*1110*/  IMAD.IADD R16, R3, 0x1, R4 ;  /* 0x0000000103107824 */ /* 0x000fe200078e0204 */
[----:B------:R-:W-:Y:S01]  /*1120*/  SHF.R.S32.HI R27, RZ, 0x1f, R12 ;  /* 0x0000001fff1b7819 */ /* 0x000fe2000001140c */
[--C-:B------:R-:W-:Y:S01]  /*1130*/  IMAD R14, R14, 0x90, R15.reuse ;  /* 0x000000900e0e7824 */ /* 0x100fe200078e020f */
[----:B------:R-:W-:Y:S01]  /*1140*/  USHF.R.S32.HI UR9, URZ, 0x7, UR5 ;  /* 0x00000007ff097899 */ /* 0x000fe20008011405 */
[----:B------:R-:W-:Y:S01]  /*1150*/  IMAD R15, R16, 0x90, R15 ;  /* 0x00000090100f7824 */ /* 0x000fe200078e020f */
[----:B------:R-:W-:Y:S01]  /*1160*/  UMOV UR6, URZ ;  /* 0x000000ff00067c82 */ /* 0x000fe20008000000 */
[C---:B------:R-:W-:Y:S01]  /*1170*/  VIADD R16, R25.reuse, UR8 ;  /* 0x0000000819107c36 */ /* 0x040fe20008000000 */
[----:B------:R-:W-:Y:S01]  /*1180*/  UMOV UR5, URZ ;  /* 0x000000ff00057c82 */ /* 0x000fe20008000000 */
[----:B------:R-:W-:Y:S01]  /*1190*/  IMAD R17, R25, 0x90, R246 ;  /* 0x0000009019117824 */ /* 0x000fe200078e02f6 */
[----:B------:R-:W-:Y:S01]  /*11a0*/  SHF.R.S32.HI R25, RZ, 0x1f, R10 ;  /* 0x0000001fff197819 */ /* 0x000fe2000001140a */
[C---:B------:R-:W-:Y:S01]  /*11b0*/  VIADD R18, R31.reuse, UR8 ;  /* 0x000000081f127c36 */ /* 0x040fe20008000000 */
[----:B------:R-:W-:Y:S01]  /*11c0*/  UMOV UR7, URZ ;  /* 0x000000ff00077c82 */ /* 0x000fe20008000000 */
[----:B------:R-:W-:Y:S01]  /*11d0*/  IMAD R19, R31, 0x90, R246 ;  /* 0x000000901f137824 */ /* 0x000fe200078e02f6 */
[----:B------:R-:W-:Y:S01]  /*11e0*/  UISETP.LT.AND UP0, UPT, UR9, 0x1, UPT ;  /* 0x000000010900788c */ /* 0x000fe2000bf01270 */
[----:B------:R-:W-:Y:S01]  /*11f0*/  IMAD R31, R24, UR12, RZ ;  /* 0x0000000c181f7c24 */ /* 0x000fe2000f8e02ff */
[----:B------:R-:W-:Y:S01]  /*1200*/  UMOV UR4, URZ ;  /* 0x000000ff00047c82 */ /* 0x000fe20008000000 */
[----:B------:R-:W-:Y:S01]  /*1210*/  IMAD R35, R26, UR12, RZ ;  /* 0x0000000c1a237c24 */ /* 0x000fe2000f8e02ff */
[----:B------:R-:W1:Y:S01]  /*1220*/  LDCU UR15, c[0x0][0x39c] ;  /* 0x00007380ff0f77ac */ /* 0x000e620008000800 */
[----:B------:R-:W-:Y:S01]  /*1230*/  IMAD.WIDE.U32 R226, R11, UR12, RZ ;  /* 0x0000000c0be27c25 */ /* 0x000fe2000f8e00ff */
[----:B------:R-:W2:Y:S03]  /*1240*/  LDCU UR13, c[0x0][0x3a0] ;  /* 0x00007400ff0d77ac */ /* 0x000ea60008000800 */
[----:B------:R-:W-:-:S02]  /*1250*/  IMAD R24, R7, 0x80, R13 ;  /* 0x0000008007187824 */ /* 0x000fc400078e020d */
[C---:B------:R-:W-:Y:S01]  /*1260*/  IMAD R26, R7.reuse, 0x80, R22 ;  /* 0x00000080071a7824 */ /* 0x040fe200078e0216 */
[----:B------:R-:W3:Y:S01]  /*1270*/  LDCU UR14, c[0x0][0x398] ;  /* 0x00007300ff0e77ac */ /* 0x000ee20008000800 */
[----:B------:R-:W-:Y:S02]  /*1280*/  IMAD R28, R7, 0x80, R29 ;  /* 0x00000080071c7824 */ /* 0x000fe400078e021d */
[C---:B------:R-:W-:Y:S01]  /*1290*/  VIADD R20, R37.reuse, UR8 ;  /* 0x0000000825147c36 */ /* 0x040fe20008000000 */
[----:B------:R-:W4:Y:S01]  /*12a0*/  LDCU.64 UR20, c[0x0][0x388] ;  /* 0x00007100ff1477ac */ /* 0x000f220008000a00 */
[----:B------:R-:W-:Y:S02]  /*12b0*/  IMAD R21, R37, 0x90, R246 ;  /* 0x0000009025157824 */ /* 0x000fe400078e02f6 */
[----:B------:R-:W-:Y:S01]  /*12c0*/  IMAD R33, R25, UR12, RZ ;  /* 0x0000000c19217c24 */ /* 0x000fe2000f8e02ff */
[----:B------:R-:W1:Y:S01]  /*12d0*/  LDCU.64 UR22, c[0x0][0x380] ;  /* 0x00007000ff1677ac */ /* 0x000e620008000a00 */
[----:B------:R-:W-:-:S02]  /*12e0*/  IMAD R37, R27, UR12, RZ ;  /* 0x0000000c1b257c24 */ /* 0x000fc4000f8e02ff */
[----:B------:R-:W-:Y:S01]  /*12f0*/  IMAD R25, R13, 0x90, R246 ;  /* 0x000000900d197824 */ /* 0x000fe200078e02f6 */
[----:B------:R-:W-:Y:S01]  /*1300*/  SHF.R.S32.HI R13, RZ, 0x1f, R24 ;  /* 0x0000001fff0d7819 */ /* 0x000fe20000011418 */
[----:B------:R-:W-:Y:S01]  /*1310*/  IMAD R27, R22, 0x90, R246 ;  /* 0x00000090161b7824 */ /* 0x000fe200078e02f6 */
[----:B------:R-:W-:Y:S01]  /*1320*/  SHF.R.S32.HI R22, RZ, 0x1f, R26 ;  /* 0x0000001fff167819 */ /* 0x000fe2000001141a */
[----:B------:R-:W-:Y:S01]  /*1330*/  IMAD.IADD R32, R35, 0x1, R227 ;  /* 0x0000000123207824 */ /* 0x000fe200078e02e3 */
[----:B------:R-:W-:Y:S01]  /*1340*/  SHF.R.S32.HI R35, RZ, 0x1f, R28 ;  /* 0x0000001fff237819 */ /* 0x000fe2000001141c */
[----:B------:R-:W-:-:S04]  /*1350*/  IMAD.WIDE.U32 R230, R9, UR12, RZ ;  /* 0x0000000c09e67c25 */ /* 0x000fc8000f8e00ff */
        /* <DEDUP_REMOVED lines=8> */
[----:B------:R-:W-:Y:S02]  /*13e0*/  IMAD R13, R13, UR12, RZ ;  /* 0x0000000c0d0d7c24 */ /* 0x000fe4000f8e02ff */
[----:B------:R-:W-:Y:S02]  /*13f0*/  IMAD R55, R22, UR12, RZ ;  /* 0x0000000c16377c24 */ /* 0x000fe4000f8e02ff */
[----:B------:R-:W-:Y:S02]  /*1400*/  IMAD R57, R35, UR12, RZ ;  /* 0x0000000c23397c24 */ /* 0x000fe4000f8e02ff */
[----:B------:R-:W-:Y:S02]  /*1410*/  IMAD.IADD R30, R31, 0x1, R231 ;  /* 0x000000011f1e7824 */ /* 0x000fe400078e02e7 */
[----:B------:R-:W-:-:S04]  /*1420*/  IMAD.WIDE.U32 R244, R6, UR12, RZ ;  /* 0x0000000c06f47c25 */ /* 0x000fc8000f8e00ff */
[----:B------:R-:W-:Y:S02]  /*1430*/  IMAD.IADD R31, R33, 0x1, R229 ;  /* 0x00000001211f7824 */ /* 0x000fe400078e02e5 */
[----:B------:R-:W-:Y:S02]  /*1440*/  IMAD.IADD R33, R37, 0x1, R225 ;  /* 0x0000000125217824 */ /* 0x000fe400078e02e1 */
[----:B------:R-:W-:Y:S02]  /*1450*/  IMAD.MOV.U32 R200, RZ, RZ, RZ ;  /* 0x000000ffffc87224 */ /* 0x000fe400078e00ff */
[----:B------:R-:W-:Y:S02]  /*1460*/  IMAD.MOV.U32 R66, RZ, RZ, RZ ;  /* 0x000000ffff427224 */ /* 0x000fe400078e00ff */
[----:B------:R-:W-:Y:S02]  /*1470*/  IMAD R29, R29, 0x90, R246 ;  /* 0x000000901d1d7824 */ /* 0x000fe400078e02f6 */
[----:B------:R-:W-:-:S02]  /*1480*/  VIADD R34, R241, UR5 ;  /* 0x00000005f1227c36 */ /* 0x000fc40008000000 */
[----:B------:R-:W-:Y:S02]  /*1490*/  VIADD R35, R237, UR6 ;  /* 0x00000006ed237c36 */ /* 0x000fe40008000000 */
[----:B------:R-:W-:Y:S02]  /*14a0*/  VIADD R36, R233, UR7 ;  /* 0x00000007e9247c36 */ /* 0x000fe40008000000 */
[----:B------:R-:W-:Y:S02]  /*14b0*/  IMAD.IADD R37, R13, 0x1, R243 ;  /* 0x000000010d257824 */ /* 0x000fe400078e02f3 */
[----:B------:R-:W-:Y:S02]  /*14c0*/  IMAD.IADD R38, R55, 0x1, R239 ;  /* 0x0000000137267824 */ /* 0x000fe400078e02ef */
[----:B------:R-:W-:Y:S02]  /*14d0*/  IMAD.IADD R22, R57, 0x1, R235 ;  /* 0x0000000139167824 */ /* 0x000fe400078e02eb */
[----:B------:R-:W-:Y:S01]  /*14e0*/  VIADD R23, R245, UR4 ;  /* 0x00000004f5177c36 */ /* 0x000fe20008000000 */
[----:B-1234-:R-:W-:-:S12]  /*14f0*/  USEL UR4, UR9, 0x1, !UP0 ;  /* 0x0000000109047887 */ /* 0x01efd8000c000000 */
.L_x_21:
[----:B------:R-:W-:-:S05]  /*1500*/  VIADD R13, R66, 0x1 ;  /* 0x00000001420d7836 */ /* 0x000fca0000000000 */
[----:B------:R-:W-:-:S13]  /*1510*/  ISETP.GE.AND P0, PT, R13, UR9, PT ;  /* 0x000000090d007c0c */ /* 0x000fda000bf06270 */
[----:B------:R-:W-:Y:S05]  /*1520*/  @P0 BRA `(.L_x_10) ;  /* 0x0000000800b80947 */ /* 0x000fea0003800000 */
[----:B------:R-:W-:-:S05]  /*1530*/  IMAD.SHL.U32 R71, R66, 0x80, RZ ;  /* 0x0000008042477824 */ /* 0x000fca00078e00ff */
[----:B------:R-:W-:-:S05]  /*1540*/  LOP3.LUT R54, R71, R246, RZ, 0xfc, !PT ;  /* 0x000000f647367212 */ /* 0x000fca00078efcff */
[----:B------:R-:W-:-:S05]  /*1550*/  VIADD R54, R54, 0x80 ;  /* 0x0000008036367836 */ /* 0x000fca0000000000 */
[----:B------:R-:W-:Y:S01]  /*1560*/  ISETP.GE.AND P0, PT, R54, UR13, PT ;  /* 0x0000000d36007c0c */ /* 0x000fe2000bf06270 */
[----:B------:R-:W-:-:S03]  /*1570*/  IMAD.SHL.U32 R54, R66, 0x8, RZ ;  /* 0x0000000842367824 */ /* 0x000fc600078e00ff */
[----:B------:R-:W-:Y:S02]  /*1580*/  ISETP.GE.OR P1, PT, R6, UR14, P0 ;  /* 0x0000000e06007c0c */ /* 0x000fe40008726670 */
[----:B------:R-:W-:-:S05]  /*1590*/  LOP3.LUT R54, R54, 0x8, RZ, 0xc, !PT ;  /* 0x0000000836367812 */ /* 0x000fca00078e0cff */
[----:B------:R-:W-:-:S06]  /*15a0*/  IMAD.IADD R59, R1, 0x1, R54 ;  /* 0x00000001013b7824 */ /* 0x000fcc00078e0236 */
[----:B------:R-:W2:Y:S01]  /*15b0*/  @!P1 LDL.64 R54, [R59] ;  /* 0x000000003b369983 */ /* 0x000ea20000100a00 */
[----:B------:R-:W1:Y:S01]  /*15c0*/  @!P1 LDC.64 R60, c[0x0][0x380] ;  /* 0x0000e000ff3c9b82 */ /* 0x000e620000000a00 */
[----:B------:R-:W-:Y:S01]  /*15d0*/  @!P1 IADD3 R57, P2, P3, R244, R71, R246 ;  /* 0x00000047f4399210 */ /* 0x000fe20007b5e0f6 */
[----:B------:R-:W-:Y:S01]  /*15e0*/  BSSY.RECONVERGENT B0, `(.L_x_11) ;  /* 0x000002e000007945 */ /* 0x000fe20003800200 */
[----:B------:R-:W-:-:S04]  /*15f0*/  @!P1 SHF.R.S32.HI R58, RZ, 0x1f, R71 ;  /* 0x0000001fff3a9819 */ /* 0x000fc80000011447 */
[----:B------:R-:W-:Y:S02]  /*1600*/  @!P1 IADD3.X R58, PT, PT, R23, R58, RZ, P2, P3 ;  /* 0x0000003a173a9210 */ /* 0x000fe400017e64ff */
[----:B-1----:R-:W-:-:S05]  /*1610*/  @!P1 IADD3 R56, P4, PT, R57, R60, RZ ;  /* 0x0000003c39389210 */ /* 0x002fca0007f9e0ff */
[----:B------:R-:W-:Y:S01]  /*1620*/  @!P1 IMAD.X R57, R58, 0x1, R61, P4 ;  /* 0x000000013a399824 */ /* 0x000fe200020e063d */
[----:B--2---:R-:W-:Y:S02]  /*1630*/  @!P1 MOV R55, R54 ;  /* 0x0000003600379202 */ /* 0x004fe40000000f00 */
[----:B------:R-:W-:-:S03]  /*1640*/  LOP3.LUT R54, RZ, R66, RZ, 0x33, !PT ;  /* 0x00000042ff367212 */ /* 0x000fc600078e33ff */
[----:B------:R-:W-:Y:S02]  /*1650*/  @!P1 IMAD.IADD R55, R8, 0x1, R55 ;  /* 0x0000000108379824 */ /* 0x000fe400078e0237 */
[----:B------:R-:W-:-:S03]  /*1660*/  IMAD.SHL.U32 R54, R54, 0x8, RZ ;  /* 0x0000000836367824 */ /* 0x000fc600078e00ff */
[----:B------:R-:W-:Y:S01]  /*1670*/  @!PT LDS RZ, [RZ] ;  /* 0x00000000fffff984 */ /* 0x000fe20000000800 */
[----:B------:R-:W-:Y:S01]  /*1680*/  @!PT LDS RZ, [RZ] ;  /* 0x00000000fffff984 */ /* 0x000fe20000000800 */
[----:B------:R-:W-:Y:S01]  /*1690*/  @!PT LDS RZ, [RZ] ;  /* 0x00000000fffff984 */ /* 0x000fe20000000800 */
[----:B------:R1:W-:Y:S01]  /*16a0*/  @!P1 LDGSTS.E.BYPASS.128 [R55], desc[UR10][R56.64+0x80] ;  /* 0x0000008038379fae */ /* 0x0003e2000b98180a */
[----:B------:R-:W-:Y:S02]  /*16b0*/  ISETP.GE.U32.AND P1, PT, R5, 0x300, PT ;  /* 0x000003000500780c */ /* 0x000fe40003f26070 */
[----:B------:R-:W-:-:S05]  /*16c0*/  LOP3.LUT R54, R54, 0x8, RZ, 0xe2, !PT ;  /* 0x0000000836367812 */ /* 0x000fca00078ee2ff */
[----:B------:R-:W-:-:S06]  /*16d0*/  IMAD.IADD R67, R1, 0x1, R54 ;  /* 0x0000000101437824 */ /* 0x000fcc00078e0236 */
[----:B-1----:R-:W-:Y:S05]  /*16e0*/  @!P1 BRA `(.L_x_12) ;  /* 0x00000000003c9947 */ /* 0x002fea0003800000 */
[----:B------:R-:W-:-:S13]  /*16f0*/  ISETP.GE.OR P1, PT, R24, UR15, P0 ;  /* 0x0000000f18007c0c */ /* 0x000fda0008726670 */
[----:B------:R-:W-:Y:S05]  /*1700*/  @P1 BRA `(.L_x_13) ;  /* 0x00000000006c1947 */ /* 0x000fea0003800000 */
[----:B------:R-:W2:Y:S01]  /*1710*/  LDL.64 R54, [R67+0x10] ;  /* 0x0000100043367983 */ /* 0x000ea20000100a00 */
[----:B------:R-:W-:Y:S02]  /*1720*/  IADD3 R56, P1, P2, R242, R71, R246 ;  /* 0x00000047f2387210 */ /* 0x000fe40007a3e0f6 */
[----:B------:R-:W-:Y:S02]  /*1730*/  SHF.R.S32.HI R58, RZ, 0x1f, R71 ;  /* 0x0000001fff3a7819 */ /* 0x000fe40000011447 */
[----:B------:R-:W-:Y:S02]  /*1740*/  IADD3 R56, P3, PT, R56, UR20, RZ ;  /* 0x0000001438387c10 */ /* 0x000fe4000ff7e0ff */
[----:B------:R-:W-:-:S04]  /*1750*/  IADD3.X R57, PT, PT, R37, R58, RZ, P1, P2 ;  /* 0x0000003a25397210 */ /* 0x000fc80000fe44ff */
[----:B------:R-:W-:Y:S02]  /*1760*/  IADD3.X R57, PT, PT, R57, UR21, RZ, P3, !PT ;  /* 0x0000001539397c10 */ /* 0x000fe40009ffe4ff */
[----:B--2---:R-:W-:-:S05]  /*1770*/  MOV R54, R54 ;  /* 0x0000003600367202 */ /* 0x004fca0000000f00 */
[----:B------:R-:W-:-:S05]  /*1780*/  IMAD.IADD R55, R25, 0x1, R54 ;  /* 0x0000000119377824 */ /* 0x000fca00078e0236 */
[----:B------:R-:W-:Y:S01]  /*1790*/  @!PT LDS RZ, [RZ] ;  /* 0x00000000fffff984 */ /* 0x000fe20000000800 */
[----:B------:R-:W-:Y:S01]  /*17a0*/  @!PT LDS RZ, [RZ] ;  /* 0x00000000fffff984 */ /* 0x000fe20000000800 */
[----:B------:R-:W-:Y:S01]  /*17b0*/  @!PT LDS RZ, [RZ] ;  /* 0x00000000fffff984 */ /* 0x000fe20000000800 */
[----:B------:R2:W-:Y:S01]  /*17c0*/  LDGSTS.E.BYPASS.128 [R55], desc[UR10][R56.64+0x80] ;  /* 0x0000008038377fae */ /* 0x0005e2000b98180a */
[----:B------:R-:W-:Y:S05]  /*17d0*/  BRA `(.L_x_13) ;  /* 0x0000000000387947 */ /* 0x000fea0003800000 */
.L_x_12:
[----:B------:R-:W-:-:S13]  /*17e0*/  ISETP.GE.OR P1, PT, R16, UR14, P0 ;  /* 0x0000000e10007c0c */ /* 0x000fda0008726670 */
[----:B------:R-:W-:Y:S05]  /*17f0*/  @P1 BRA `(.L_x_13) ;  /* 0x0000000000301947 */ /* 0x000fea0003800000 */
[----:B------:R-:W2:Y:S01]  /*1800*/  LDL.64 R54, [R59] ;  /* 0x000000003b367983 */ /* 0x000ea20000100a00 */
        /* <DEDUP_REMOVED lines=10> */
[----:B------:R1:W-:Y:S02]  /*18b0*/  LDGSTS.E.BYPASS.128 [R55], desc[UR10][R56.64+0x80] ;  /* 0x0000008038377fae */ /* 0x0003e4000b98180a */
.L_x_13:
[----:B------:R-:W-:Y:S05]  /*18c0*/  BSYNC.RECONVERGENT B0 ;  /* 0x0000000000007941 */ /* 0x000fea0003800200 */
.L_x_11:
[----:B------:R-:W-:Y:S01]  /*18d0*/  ISETP.GE.U32.AND P1, PT, R5, 0x200, PT ;  /* 0x000002000500780c */ /* 0x000fe20003f26070 */
[----:B------:R-:W-:-:S12]  /*18e0*/  BSSY.RECONVERGENT B0, `(.L_x_14) ;  /* 0x000001f000007945 */ /* 0x000fd80003800200 */
[----:B------:R-:W-:Y:S05]  /*18f0*/  @!P1 BRA `(.L_x_15) ;  /* 0x00000000003c9947 */ /* 0x000fea0003800000 */
[----:B------:R-:W-:-:S13]  /*1900*/  ISETP.GE.OR P1, PT, R26, UR15, P0 ;  /* 0x0000000f1a007c0c */ /* 0x000fda0008726670 */
[----:B------:R-:W-:Y:S05]  /*1910*/  @P1 BRA `(.L_x_16) ;  /* 0x00000000006c1947 */ /* 0x000fea0003800000 */
[----:B-12---:R-:W2:Y:S01]  /*1920*/  LDL.64 R54, [R67+0x10] ;  /* 0x0000100043367983 */ /* 0x006ea20000100a00 */
        /* <DEDUP_REMOVED lines=12> */
.L_x_15:
[----:B------:R-:W-:-:S13]  /*19f0*/  ISETP.GE.OR P1, PT, R18, UR14, P0 ;  /* 0x0000000e12007c0c */ /* 0x000fda0008726670 */
[----:B------:R-:W-:Y:S05]  /*1a00*/  @P1 BRA `(.L_x_16) ;  /* 0x0000000000301947 */ /* 0x000fea0003800000 */
[----:B-12---:R-:W2:Y:S01]  /*1a10*/  LDL.64 R54, [R59] ;  /* 0x000000003b367983 */ /* 0x006ea20000100a00 */
        /* <DEDUP_REMOVED lines=11> */
.L_x_16:
[----:B------:R-:W-:Y:S05]  /*1ad0*/  BSYNC.RECONVERGENT B0 ;  /* 0x0000000000007941 */ /* 0x000fea0003800200 */
.L_x_14:
[----:B------:R-:W-:Y:S01]  /*1ae0*/  ISETP.GE.U32.AND P1, PT, R5, 0x100, PT ;  /* 0x000001000500780c */ /* 0x000fe20003f26070 */
[----:B------:R-:W-:-:S12]  /*1af0*/  BSSY.RECONVERGENT B0, `(.L_x_17) ;  /* 0x000001f000007945 */ /* 0x000fd80003800200 */
[----:B------:R-:W-:Y:S05]  /*1b00*/  @!P1 BRA `(.L_x_18) ;  /* 0x00000000003c9947 */ /* 0x000fea0003800000 */
[----:B------:R-:W-:-:S13]  /*1b10*/  ISETP.GE.OR P1, PT, R28, UR15, P0 ;  /* 0x0000000f1c007c0c */ /* 0x000fda0008726670 */
[----:B------:R-:W-:Y:S05]  /*1b20*/  @P1 BRA `(.L_x_19) ;  /* 0x00000000006c1947 */ /* 0x000fea0003800000 */
[----:B-1234-:R-:W2:Y:S01]  /*1b30*/  LDL.64 R54, [R67+0x10] ;  /* 0x0000100043367983 */ /* 0x01eea20000100a00 */
        /* <DEDUP_REMOVED lines=12> */
.L_x_18:
[----:B------:R-:W-:-:S13]  /*1c00*/  ISETP.GE.OR P1, PT, R20, UR14, P0 ;  /* 0x0000000e14007c0c */ /* 0x000fda0008726670 */
[----:B------:R-:W-:Y:S05]  /*1c10*/  @P1 BRA `(.L_x_19) ;  /* 0x0000000000301947 */ /* 0x000fea0003800000 */
[----:B-1234-:R-:W2:Y:S01]  /*1c20*/  LDL.64 R54, [R59] ;  /* 0x000000003b367983 */ /* 0x01eea20000100a00 */
        /* <DEDUP_REMOVED lines=11> */
.L_x_19:
[----:B------:R-:W-:Y:S05]  /*1ce0*/  BSYNC.RECONVERGENT B0 ;  /* 0x0000000000007941 */ /* 0x000fea0003800200 */
.L_x_17:
[----:B------:R-:W-:Y:S02]  /*1cf0*/  ISETP.GE.OR P3, PT, R9, UR15, P0 ;  /* 0x0000000f09007c0c */ /* 0x000fe40008766670 */
[----:B------:R-:W-:Y:S02]  /*1d00*/  ISETP.GE.OR P2, PT, R10, UR15, P0 ;  /* 0x0000000f0a007c0c */ /* 0x000fe40008746670 */
[----:B------:R-:W-:Y:S02]  /*1d10*/  ISETP.GE.OR P1, PT, R11, UR15, P0 ;  /* 0x0000000f0b007c0c */ /* 0x000fe40008726670 */
[----:B------:R-:W-:-:S07]  /*1d20*/  ISETP.GE.OR P0, PT, R12, UR15, P0 ;  /* 0x0000000f0c007c0c */ /* 0x000fce0008706670 */
[----:B-1234-:R-:W2:Y:S01]  /*1d30*/  @!P3 LDL.64 R54, [R67+0x10] ;  /* 0x000010004336b983 */ /* 0x01eea20000100a00 */
[----:B------:R-:W1:Y:S03]  /*1d40*/  @!P3 LDC.64 R68, c[0x0][0x388] ;  /* 0x0000e200ff44bb82 */ /* 0x000e660000000a00 */
[----:B------:R-:W3:Y:S04]  /*1d50*/  @!P2 LDL.64 R56, [R67+0x10] ;  /* 0x000010004338a983 */ /* 0x000ee80000100a00 */
[----:B------:R-:W4:Y:S01]  /*1d60*/  @!P1 LDL.64 R58, [R67+0x10] ;  /* 0x00001000433a9983 */ /* 0x000f220000100a00 */
[----:B------:R-:W5:Y:S03]  /*1d70*/  @!P2 LDC.64 R72, c[0x0][0x388] ;  /* 0x0000e200ff48ab82 */ /* 0x000f660000000a00 */
[----:B------:R5:W4:Y:S01]  /*1d80*/  @!P0 LDL.64 R60, [R67+0x10] ;  /* 0x00001000433c8983 */ /* 0x000b220000100a00 */
[----:B------:R-:W-:-:S02]  /*1d90*/  @!P3 SHF.R.S32.HI R65, RZ, 0x1f, R71 ;  /* 0x0000001fff41b819 */ /* 0x000fc40000011447 */
[--C-:B------:R-:W-:Y:S02]  /*1da0*/  @!P3 IADD3 R63, P5, P6, R230, R71, R246.reuse ;  /* 0x00000047e63fb210 */ /* 0x100fe40007ebe0f6 */
[----:B------:R-:W5:Y:S02]  /*1db0*/  @!P1 LDC.64 R74, c[0x0][0x388] ;  /* 0x0000e200ff4a9b82 */ /* 0x000f640000000a00 */
[----:B------:R-:W-:Y:S02]  /*1dc0*/  @!P3 IADD3.X R64, PT, PT, R30, R65, RZ, P5, P6 ;  /* 0x000000411e40b210 */ /* 0x000fe40002fec4ff */
[----:B------:R-:W-:-:S04]  /*1dd0*/  @!P2 IADD3 R65, P5, P6, R228, R71, R246 ;  /* 0x00000047e441a210 */ /* 0x000fc80007ebe0f6 */
[----:B------:R-:W4:Y:S01]  /*1de0*/  @!P0 LDC.64 R76, c[0x0][0x388] ;  /* 0x0000e200ff4c8b82 */ /* 0x000f220000000a00 */
[----:B-1----:R-:W-:-:S05]  /*1df0*/  @!P3 IADD3 R62, P4, PT, R63, R68, RZ ;  /* 0x000000443f3eb210 */ /* 0x002fca0007f9e0ff */
[----:B------:R-:W-:Y:S01]  /*1e00*/  @!P3 IMAD.X R63, R64, 0x1, R69, P4 ;  /* 0x00000001403fb824 */ /* 0x000fe200020e0645 */
[--C-:B------:R-:W-:Y:S02]  /*1e10*/  @!P2 SHF.R.S32.HI R64, RZ, 0x1f, R71.reuse ;  /* 0x0000001fff40a819 */ /* 0x100fe40000011447 */
[----:B------:R-:W-:Y:S02]  /*1e20*/  @!P1 SHF.R.S32.HI R69, RZ, 0x1f, R71 ;  /* 0x0000001fff459819 */ /* 0x000fe40000011447 */
[----:B------:R-:W-:Y:S02]  /*1e30*/  @!P2 IADD3.X R64, PT, PT, R31, R64, RZ, P5, P6 ;  /* 0x000000401f40a210 */ /* 0x000fe40002fec4ff */
[----:B--2---:R-:W-:Y:S02]  /*1e40*/  @!P3 MOV R55, R54 ;  /* 0x000000360037b202 */ /* 0x004fe40000000f00 */
[----:B-----5:R-:W-:Y:S02]  /*1e50*/  @!P2 IADD3 R54, P4, PT, R65, R72, RZ ;  /* 0x000000484136a210 */ /* 0x020fe40007f9e0ff */
[----:B------:R-:W-:Y:S01]  /*1e60*/  @!P1 IADD3 R65, P5, P6, R226, R71, R246 ;  /* 0x00000047e2419210 */ /* 0x000fe20007ebe0f6 */
[----:B------:R-:W-:Y:S01]  /*1e70*/  @!P3 IMAD.IADD R67, R8, 0x1, R55 ;  /* 0x000000010843b824 */ /* 0x000fe200078e0237 */
[----:B------:R-:W-:Y:S01]  /*1e80*/  @!P0 SHF.R.S32.HI R72, RZ, 0x1f, R71 ;  /* 0x0000001fff488819 */ /* 0x000fe20000011447 */
[----:B------:R-:W-:Y:S01]  /*1e90*/  @!P2 IMAD.X R55, R64, 0x1, R73, P4 ;  /* 0x000000014037a824 */ /* 0x000fe200020e0649 */
[----:B------:R-:W-:-:S02]  /*1ea0*/  @!P1 IADD3.X R70, PT, PT, R32, R69, RZ, P5, P6 ;  /* 0x0000004520469210 */ /* 0x000fc40002fec4ff */
[----:B------:R-:W-:Y:S01]  /*1eb0*/  @!PT LDS RZ, [RZ] ;  /* 0x00000000fffff984 */ /* 0x000fe20000000800 */
[----:B------:R-:W-:Y:S01]  /*1ec0*/  @!PT LDS RZ, [RZ] ;  /* 0x00000000fffff984 */ /* 0x000fe20000000800 */
[----:B------:R-:W-:Y:S01]  /*1ed0*/  @!PT LDS RZ, [RZ] ;  /* 0x00000000fffff984 */ /* 0x000fe20000000800 */
[----:B------:R1:W-:Y:S01]  /*1ee0*/  @!P3 LDGSTS.E.BYPASS.128 [R67], desc[UR10][R62.64+0x80] ;  /* 0x000000803e43bfae */ /* 0x0003e2000b98180a */
[----:B------:R-:W-:Y:S02]  /*1ef0*/  @!P1 IADD3 R64, P3, PT, R65, R74, RZ ;  /* 0x0000004a41409210 */ /* 0x000fe40007f7e0ff */
[----:B------:R-:W-:Y:S02]  /*1f00*/  @!P0 IADD3 R69, P4, P5, R224, R71, R246 ;  /* 0x00000047e0458210 */ /* 0x000fe40007d9e0f6 */
[----:B---3--:R-:W-:Y:S01]  /*1f10*/  @!P2 MOV R68, R56 ;  /* 0x000000380044a202 */ /* 0x008fe20000000f00 */
[----:B------:R-:W-:Y:S01]  /*1f20*/  @!P1 IMAD.X R65, R70, 0x1, R75, P3 ;  /* 0x0000000146419824 */ /* 0x000fe200018e064b */
[----:B----4-:R-:W-:Y:S02]  /*1f30*/  @!P1 MOV R58, R58 ;  /* 0x0000003a003a9202 */ /* 0x010fe40000000f00 */
[----:B------:R-:W-:Y:S01]  /*1f40*/  @!P0 IADD3 R56, P3, PT, R69, R76, RZ ;  /* 0x0000004c45388210 */ /* 0x000fe20007f7e0ff */
[----:B------:R-:W-:Y:S01]  /*1f50*/  @!P2 IMAD.IADD R59, R17, 0x1, R68 ;  /* 0x00000001113ba824 */ /* 0x000fe200078e0244 */
[----:B------:R-:W-:-:S02]  /*1f60*/  @!P0 IADD3.X R70, PT, PT, R33, R72, RZ, P4, P5 ;  /* 0x0000004821468210 */ /* 0x000fc400027ea4ff */
[----:B------:R-:W-:Y:S01]  /*1f70*/  @!P0 MOV R60, R60 ;  /* 0x0000003c003c8202 */ /* 0x000fe20000000f00 */
[----:B------:R-:W-:Y:S01]  /*1f80*/  @!P1 IMAD.IADD R61, R19, 0x1, R58 ;  /* 0x00000001133d9824 */ /* 0x000fe200078e023a */
[----:B------:R2:W-:Y:S01]  /*1f90*/  @!P2 LDGSTS.E.BYPASS.128 [R59], desc[UR10][R54.64+0x80] ;  /* 0x00000080363bafae */ /* 0x0005e2000b98180a */
[----:B------:R-:W-:Y:S02]  /*1fa0*/  @!P0 IMAD.X R57, R70, 0x1, R77, P3 ;  /* 0x0000000146398824 */ /* 0x000fe400018e064d */
[----:B-1----:R-:W-:Y:S01]  /*1fb0*/  @!P0 IMAD.IADD R63, R21, 0x1, R60 ;  /* 0x00000001153f8824 */ /* 0x002fe200078e023c */
[----:B------:R2:W-:Y:S04]  /*1fc0*/  @!P1 LDGSTS.E.BYPASS.128 [R61], desc[UR10][R64.64+0x80] ;  /* 0x00000080403d9fae */ /* 0x0005e8000b98180a */
[----:B------:R2:W-:Y:S04]  /*1fd0*/  @!P0 LDGSTS.E.BYPASS.128 [R63], desc[UR10][R56.64+0x80] ;  /* 0x00000080383f8fae */ /* 0x0005e8000b98180a */
[----:B------:R-:W0:Y:S01]  /*1fe0*/  LDGDEPBAR ;  /* 0x00000000000079af */ /* 0x000e220000000000 */
[----:B------:R-:W-:-:S04]  /*1ff0*/  DEPBAR.LE SB0, 0x1 ;  /* 0x000080400000791a */ /* 0x000fc80000000000 */
[----:B------:R-:W-:Y:S05]  /*2000*/  BRA `(.L_x_20) ;  /* 0x0000000000047947 */ /* 0x000fea0003800000 */
.L_x_10:
[----:B------:R-:W-:-:S04]  /*2010*/  DEPBAR.LE SB0, 0x0 ;  /* 0x000080000000791a */ /* 0x000fc80000000000 */
.L_x_20:
[----:B--2---:R-:W-:Y:S01]  /*2020*/  IMAD.SHL.U32 R54, R66, 0x8, RZ ;  /* 0x0000000842367824 */ /* 0x004fe200078e00ff */
[----:B------:R-:W-:Y:S04]  /*2030*/  BAR.SYNC.DEFER_BLOCKING 0x0 ;  /* 0x0000000000007b1d */ /* 0x000fe80000010000 */
[----:B------:R-:W-:-:S05]  /*2040*/  LOP3.LUT R54, R54, 0x8, RZ, 0xc0, !PT ;  /* 0x0000000836367812 */ /* 0x000fca00078ec0ff */
[----:B------:R-:W-:-:S05]  /*2050*/  IMAD.IADD R58, R1, 0x1, R54 ;  /* 0x00000001013a7824 */ /* 0x000fca00078e0236 */
[----:B------:R-:W2:Y:S04]  /*2060*/  LDL.64 R54, [R58+0x10] ;  /* 0x000010003a367983 */ /* 0x000ea80000100a00 */
[----:B------:R-:W3:Y:S01]  /*2070*/  LDL.64 R56, [R58] ;  /* 0x000000003a387983 */ /* 0x000ee20000100a00 */
[----:B--2---:R-:W-:Y:S02]  /*2080*/  IADD3 R130, P0, PT, R14, R54, RZ ;  /* 0x000000360e827210 */ /* 0x004fe40007f1e0ff */
[----:B---3--:R-:W-:-:S03]  /*2090*/  IADD3 R162, P1, PT, R15, R56, RZ ;  /* 0x000000380fa27210 */ /* 0x008fc60007f3e0ff */
[----:B------:R-:W-:Y:S02]  /*20a0*/  IMAD.X R131, RZ, RZ, R55, P0 ;  /* 0x000000ffff837224 */ /* 0x000fe400000e0637 */
[----:B------:R-:W-:-:S03]  /*20b0*/  IMAD.X R163, RZ, RZ, R57, P1 ;  /* 0x000000ffffa37224 */ /* 0x000fc600008e0639 */
[----:B------:R-:W2:Y:S04]  /*20c0*/  LD.E R96, desc[UR10][R130.64] ;  /* 0x0000000a82607980 */ /* 0x000ea8000c101900 */
[----:B------:R-:W3:Y:S04]  /*20d0*/  LD.E R97, desc[UR10][R130.64+0x10] ;  /* 0x0000100a82617980 */ /* 0x000ee8000c101900 */
[----:B------:R-:W4:Y:S04]  /*20e0*/  LD.E R60, desc[UR10][R162.64] ;  /* 0x0000000aa23c7980 */ /* 0x000f28000c101900 */
[----:B------:R-:W5:Y:S04]  /*20f0*/  LD.E R61, desc[UR10][R162.64+0x10] ;  /* 0x0000100aa23d7980 */ /* 0x000f68000c101900 */
        /* <DEDUP_REMOVED lines=71> */
[----:B------:R-:W5:Y:S01]  /*2570*/  LD.E R217, desc[UR10][R162.64+0x70] ;  /* 0x0000700aa2d97980 */ /* 0x000f62000c101900 */
[----:B--2---:R-:W-:-:S03]  /*2580*/  F2FP.F16.E4M3.UNPACK_B R84, R96 ;  /* 0x00000060ff54723e */ /* 0x004fc600020006ff */
[----:B------:R-:W2:Y:S01]  /*2590*/  LD.E R216, desc[UR10][R162.64+0x4e0] ;  /* 0x0004e00aa2d87980 */ /* 0x000ea2000c101900 */
[----:B---3--:R-:W-:-:S03]  /*25a0*/  F2FP.F16.E4M3.UNPACK_B R85, R97 ;  /* 0x00000061ff55723e */ /* 0x008fc600020006ff */
[----:B------:R-:W3:Y:S01]  /*25b0*/  LD.E R215, desc[UR10][R162.64+0x4f0] ;  /* 0x0004f00aa2d77980 */ /* 0x000ee2000c101900 */
[----:B----4-:R-:W-:-:S03]  /*25c0*/  F2FP.F16.E4M3.UNPACK_B R56, R60 ;  /* 0x0000003cff38723e */ /* 0x010fc600020006ff */
[----:B------:R-:W4:Y:S01]  /*25d0*/  LD.E R172, desc[UR10][R130.64+0x4e0] ;  /* 0x0004e00a82ac7980 */ /* 0x000f22000c101900 */
[----:B-----5:R-:W-:-:S03]  /*25e0*/  F2FP.F16.E4M3.UNPACK_B R57, R61 ;  /* 0x0000003dff39723e */ /* 0x020fc600020006ff */
[----:B------:R-:W5:Y:S01]  /*25f0*/  LD.E R173, desc[UR10][R130.64+0x4f0] ;  /* 0x0004f00a82ad7980 */ /* 0x000f62000c101900 */
[----:B------:R-:W-:-:S03]  /*2600*/  F2FP.F16.E4M3.UNPACK_B R58, R62 ;  /* 0x0000003eff3a723e */ /* 0x000fc600020006ff */
[----:B------:R-:W2:Y:S01]  /*2610*/  LD.E R214, desc[UR10][R130.64+0x960] ;  /* 0x0009600a82d67980 */ /* 0x000ea2000c101900 */
[----:B------:R-:W-:-:S03]  /*2620*/  F2FP.F16.E4M3.UNPACK_B R59, R63 ;  /* 0x0000003fff3b723e */ /* 0x000fc600020006ff */
[----:B------:R-:W3:Y:S01]  /*2630*/  LD.E R213, desc[UR10][R130.64+0x970] ;  /* 0x0009700a82d57980 */ /* 0x000ee2000c101900 */
[----:B------:R-:W-:-:S03]  /*2640*/  F2FP.F16.E4M3.UNPACK_B R90, R82 ;  /* 0x00000052ff5a723e */ /* 0x000fc600020006ff */
[----:B------:R-:W4:Y:S01]  /*2650*/  LD.E R212, desc[UR10][R130.64+0xde0] ;  /* 0x000de00a82d47980 */ /* 0x000f22000c101900 */
[----:B------:R-:W-:Y:S01]  /*2660*/  F2FP.F16.E4M3.UNPACK_B R91, R83 ;  /* 0x00000053ff5b723e */ /* 0x000fe200020006ff */
[----:B------:R-:W-:Y:S02]  /*2670*/  HMMA.16816.F16 R80, R56, R84, RZ ;  /* 0x000000543850723c */ /* 0x000fe400000008ff */
[----:B------:R1:W5:Y:S01]  /*2680*/  LD.E R210, desc[UR10][R130.64+0xdf0] ;  /* 0x000df00a82d27980 */ /* 0x000362000c101900 */
[----:B------:R-:W-:-:S03]  /*2690*/  F2FP.F16.E4M3.UNPACK_B R92, R86 ;  /* 0x00000056ff5c723e */ /* 0x000fc600020006ff */
[----:B------:R-:W3:Y:S01]  /*26a0*/  LD.E R211, desc[UR10][R162.64+0x960] ;  /* 0x0009600aa2d37980 */ /* 0x000ee2000c101900 */
[----:B------:R-:W-:Y:S01]  /*26b0*/  F2FP.F16.E4M3.UNPACK_B R93, R87 ;  /* 0x00000057ff5d723e */ /* 0x000fe200020006ff */
[----:B------:R-:W-:Y:S02]  /*26c0*/  HMMA.16816.F16 R66, R56, R90, RZ ;  /* 0x0000005a3842723c */ /* 0x000fe400000008ff */
[----:B------:R-:W3:Y:S04]  /*26d0*/  LD.E R209, desc[UR10][R162.64+0x970] ;  /* 0x0009700aa2d17980 */ /* 0x000ee8000c101900 */
        /* <DEDUP_REMOVED lines=9> */
[----:B------:R2:W3:Y:S01]  /*2770*/  LD.E R219, desc[UR10][R162.64+0x1b60] ;  /* 0x001b600aa2db7980 */ /* 0x0004e2000c101900 */
[----:B------:R-:W-:-:S02]  /*2780*/  F2FP.F16.E4M3.UNPACK_B R94, R88 ;  /* 0x00000058ff5e723e */ /* 0x000fc400020006ff */
[----:B------:R-:W-:Y:S01]  /*2790*/  F2FP.F16.E4M3.UNPACK_B R95, R89 ;  /* 0x00000059ff5f723e */ /* 0x000fe200020006ff */
[C---:B------:R-:W-:Y:S08]  /*27a0*/  HMMA.16816.F16 R76, R56.reuse, R92, RZ ;  /* 0x0000005c384c723c */ /* 0x040ff000000008ff */
[----:B------:R-:W-:Y:S01]  /*27b0*/  HMMA.16816.F16 R56, R56, R94, RZ ;  /* 0x0000005e3838723c */ /* 0x000fe200000008ff */
[----:B------:R-:W-:-:S02]  /*27c0*/  F2FP.F16.E4M3.UNPACK_B R96, R96.H1 ;  /* 0x00000060ff60723e */ /* 0x000fc400030006ff */
[----:B------:R-:W-:Y:S02]  /*27d0*/  F2FP.F16.E4M3.UNPACK_B R97, R97.H1 ;  /* 0x00000061ff61723e */ /* 0x000fe400030006ff */
[----:B------:R-:W-:Y:S02]  /*27e0*/  F2FP.F16.E4M3.UNPACK_B R60, R60.H1 ;  /* 0x0000003cff3c723e */ /* 0x000fe400030006ff */
[----:B------:R-:W-:Y:S02]  /*27f0*/  F2FP.F16.E4M3.UNPACK_B R61, R61.H1 ;  /* 0x0000003dff3d723e */ /* 0x000fe400030006ff */
[----:B------:R-:W-:Y:S02]  /*2800*/  F2FP.F16.E4M3.UNPACK_B R62, R62.H1 ;  /* 0x0000003eff3e723e */ /* 0x000fe400030006ff */
[----:B------:R-:W-:Y:S02]  /*2810*/  F2FP.F16.E4M3.UNPACK_B R63, R63.H1 ;  /* 0x0000003fff3f723e */ /* 0x000fe400030006ff */
[----:B------:R-:W-:-:S02]  /*2820*/  F2FP.F16.E4M3.UNPACK_B R82, R82.H1 ;  /* 0x00000052ff52723e */ /* 0x000fc400030006ff */
[----:B------:R-:W-:Y:S02]  /*2830*/  F2FP.F16.E4M3.UNPACK_B R83, R83.H1 ;  /* 0x00000053ff53723e */ /* 0x000fe400030006ff */
[----:B------:R-:W-:Y:S02]  /*2840*/  F2FP.F16.E4M3.UNPACK_B R86, R86.H1 ;  /* 0x00000056ff56723e */ /* 0x000fe400030006ff */
[----:B------:R-:W-:Y:S02]  /*2850*/  F2FP.F16.E4M3.UNPACK_B R87, R87.H1 ;  /* 0x00000057ff57723e */ /* 0x000fe400030006ff */
[----:B------:R-:W-:Y:S02]  /*2860*/  F2FP.F16.E4M3.UNPACK_B R88, R88.H1 ;  /* 0x00000058ff58723e */ /* 0x000fe400030006ff */
[----:B------:R-:W-:Y:S01]  /*2870*/  F2FP.F16.E4M3.UNPACK_B R89, R89.H1 ;  /* 0x00000059ff59723e */ /* 0x000fe200030006ff */
[----:B------:R-:W-:Y:S01]  /*2880*/  HMMA.16816.F16 R80, R60, R96, R80 ;  /* 0x000000603c50723c */ /* 0x000fe20000000850 */
[----:B------:R-:W-:-:S02]  /*2890*/  F2FP.F16.E4M3.UNPACK_B R58, R74 ;  /* 0x0000004aff3a723e */ /* 0x000fc400020006ff */
[----:B------:R-:W-:-:S05]  /*28a0*/  F2FP.F16.E4M3.UNPACK_B R59, R75 ;  /* 0x0000004bff3b723e */ /* 0x000fca00020006ff */
[C---:B------:R-:W-:Y:S08]  /*28b0*/  HMMA.16816.F16 R66, R60.reuse, R82, R66 ;  /* 0x000000523c42723c */ /* 0x040ff00000000842 */
[C---:B------:R-:W-:Y:S08]  /*28c0*/  HMMA.16816.F16 R76, R60.reuse, R86, R76 ;  /* 0x000000563c4c723c */ /* 0x040ff0000000084c */
[----:B------:R-:W-:Y:S01]  /*28d0*/  HMMA.16816.F16 R62, R60, R88, R56 ;  /* 0x000000583c3e723c */ /* 0x000fe20000000838 */
[----:B------:R-:W-:-:S02]  /*28e0*/  F2FP.F16.E4M3.UNPACK_B R56, R72 ;  /* 0x00000048ff38723e */ /* 0x000fc400020006ff */
[----:B------:R-:W-:-:S07]  /*28f0*/  F2FP.F16.E4M3.UNPACK_B R57, R73 ;  /* 0x00000049ff39723e */ /* 0x000fce00020006ff */
[C---:B------:R-:W-:Y:S08]  /*2900*/  HMMA.16816.F16 R60, R56.reuse, R92, RZ ;  /* 0x0000005c383c723c */ /* 0x040ff000000008ff */
[C---:B------:R-:W-:Y:S08]  /*2910*/  HMMA.16816.F16 R64, R56.reuse, R84, RZ ;  /* 0x000000543840723c */ /* 0x040ff000000008ff */
[C---:B------:R-:W-:Y:S08]  /*2920*/  HMMA.16816.F16 R68, R56.reuse, R90, RZ ;  /* 0x0000005a3844723c */ /* 0x040ff000000008ff */
[----:B------:R-:W-:Y:S01]  /*2930*/  HMMA.16816.F16 R100, R56, R94, RZ ;  /* 0x0000005e3864723c */ /* 0x000fe200000008ff */
[----:B------:R-:W-:-:S02]  /*2940*/  F2FP.F16.E4M3.UNPACK_B R56, R123 ;  /* 0x0000007bff38723e */ /* 0x000fc400020006ff */
[----:B------:R-:W-:Y:S02]  /*2950*/  F2FP.F16.E4M3.UNPACK_B R57, R122 ;  /* 0x0000007aff39723e */ /* 0x000fe400020006ff */
[----:B------:R-:W-:Y:S02]  /*2960*/  F2FP.F16.E4M3.UNPACK_B R58, R107 ;  /* 0x0000006bff3a723e */ /* 0x000fe400020006ff */
[----:B------:R-:W-:Y:S02]  /*2970*/  F2FP.F16.E4M3.UNPACK_B R59, R106 ;  /* 0x0000006aff3b723e */ /* 0x000fe400020006ff */
[----:B------:R-:W-:-:S05]  /*2980*/  F2FP.F16.E4M3.UNPACK_B R72, R72.H1 ;  /* 0x00000048ff48723e */ /* 0x000fca00030006ff */
[----:B------:R-:W-:Y:S01]  /*2990*/  HMMA.16816.F16 R98, R56, R84, RZ ;  /* 0x000000543862723c */ /* 0x000fe200000008ff */
[----:B------:R-:W-:Y:S02]  /*29a0*/  F2FP.F16.E4M3.UNPACK_B R73, R73.H1 ;  /* 0x00000049ff49723e */ /* 0x000fe400030006ff */
[----:B------:R-:W-:-:S05]  /*29b0*/  F2FP.F16.E4M3.UNPACK_B R74, R74.H1 ;  /* 0x0000004aff4a723e */ /* 0x000fca00030006ff */
[----:B------:R-:W-:Y:S01]  /*29c0*/  HMMA.16816.F16 R70, R56, R90, RZ ;  /* 0x0000005a3846723c */ /* 0x000fe200000008ff */
[----:B------:R-:W-:-:S07]  /*29d0*/  F2FP.F16.E4M3.UNPACK_B R75, R75.H1 ;  /* 0x0000004bff4b723e */ /* 0x000fce00030006ff */
[C---:B------:R-:W-:Y:S08]  /*29e0*/  HMMA.16816.F16 R54, R56.reuse, R92, RZ ;  /* 0x0000005c3836723c */ /* 0x040ff000000008ff */
[----:B------:R-:W-:Y:S08]  /*29f0*/  HMMA.16816.F16 R78, R56, R94, RZ ;  /* 0x0000005e384e723c */ /* 0x000ff000000008ff */
[C---:B------:R-:W-:Y:S08]  /*2a00*/  HMMA.16816.F16 R58, R72.reuse, R86, R60 ;  /* 0x00000056483a723c */ /* 0x040ff0000000083c */
[C---:B------:R-:W-:Y:S08]  /*2a10*/  HMMA.16816.F16 R64, R72.reuse, R96, R64 ;  /* 0x000000604840723c */ /* 0x040ff00000000840 */
[C---:B------:R-:W-:Y:S08]  /*2a20*/  HMMA.16816.F16 R68, R72.reuse, R82, R68 ;  /* 0x000000524844723c */ /* 0x040ff00000000844 */
[----:B------:R-:W-:Y:S01]  /*2a30*/  HMMA.16816.F16 R60, R72, R88, R100 ;  /* 0x00000058483c723c */ /* 0x000fe20000000864 */
[----:B------:R-:W-:-:S02]  /*2a40*/  F2FP.F16.E4M3.UNPACK_B R72, R123.H1 ;  /* 0x0000007bff48723e */ /* 0x000fc400030006ff */
[----:B------:R-:W-:Y:S02]  /*2a50*/  F2FP.F16.E4M3.UNPACK_B R73, R122.H1 ;  /* 0x0000007aff49723e */ /* 0x000fe400030006ff */
[----:B------:R-:W-:Y:S02]  /*2a60*/  F2FP.F16.E4M3.UNPACK_B R74, R107.H1 ;  /* 0x0000006bff4a723e */ /* 0x000fe400030006ff */
[----:B------:R-:W-:-:S07]  /*2a70*/  F2FP.F16.E4M3.UNPACK_B R75, R106.H1 ;  /* 0x0000006aff4b723e */ /* 0x000fce00030006ff */
[C---:B------:R-:W-:Y:S08]  /*2a80*/  HMMA.16816.F16 R56, R72.reuse, R96, R98 ;  /* 0x000000604838723c */ /* 0x040ff00000000862 */
[C---:B------:R-:W-:Y:S08]  /*2a90*/  HMMA.16816.F16 R70, R72.reuse, R82, R70 ;  /* 0x000000524846723c */ /* 0x040ff00000000846 */
[C---:B------:R-:W-:Y:S08]  /*2aa0*/  HMMA.16816.F16 R54, R72.reuse, R86, R54 ;  /* 0x000000564836723c */ /* 0x040ff00000000836 */
[----:B------:R-:W-:Y:S01]  /*2ab0*/  HMMA.16816.F16 R78, R72, R88, R78 ;  /* 0x00000058484e723c */ /* 0x000fe2000000084e */
[----:B------:R-:W-:-:S02]  /*2ac0*/  F2FP.F16.E4M3.UNPACK_B R72, R105 ;  /* 0x00000069ff48723e */ /* 0x000fc400020006ff */
[----:B------:R-:W-:Y:S02]  /*2ad0*/  F2FP.F16.E4M3.UNPACK_B R73, R104 ;  /* 0x00000068ff49723e */ /* 0x000fe400020006ff */
[----:B------:R-:W-:Y:S02]  /*2ae0*/  F2FP.F16.E4M3.UNPACK_B R74, R103 ;  /* 0x00000067ff4a723e */ /* 0x000fe400020006ff */
[----:B------:R-:W-:-:S07]  /*2af0*/  F2FP.F16.E4M3.UNPACK_B R75, R102 ;  /* 0x00000066ff4b723e */ /* 0x000fce00020006ff */
[C---:B------:R-:W-:Y:S08]  /*2b00*/  HMMA.16816.F16 R84, R72.reuse, R84, RZ ;  /* 0x000000544854723c */ /* 0x040ff000000008ff */
[C---:B------:R-:W-:Y:S08]  /*2b10*/  HMMA.16816.F16 R90, R72.reuse, R90, RZ ;  /* 0x0000005a485a723c */ /* 0x040ff000000008ff */
[C---:B------:R-:W-:Y:S08]  /*2b20*/  HMMA.16816.F16 R92, R72.reuse, R92, RZ ;  /* 0x0000005c485c723c */ /* 0x040ff000000008ff */
[----:B------:R-:W-:Y:S01]  /*2b30*/  HMMA.16816.F16 R94, R72, R94, RZ ;  /* 0x0000005e485e723c */ /* 0x000fe200000008ff */
[----:B------:R-:W-:-:S02]  /*2b40*/  F2FP.F16.E4M3.UNPACK_B R72, R105.H1 ;  /* 0x00000069ff48723e */ /* 0x000fc400030006ff */
[----:B------:R-:W-:Y:S02]  /*2b50*/  F2FP.F16.E4M3.UNPACK_B R73, R104.H1 ;  /* 0x00000068ff49723e */ /* 0x000fe400030006ff */
[----:B------:R-:W-:Y:S02]  /*2b60*/  F2FP.F16.E4M3.UNPACK_B R74, R103.H1 ;  /* 0x00000067ff4a723e */ /* 0x000fe400030006ff */
[----:B------:R-:W-:Y:S02]  /*2b70*/  F2FP.F16.E4M3.UNPACK_B R75, R102.H1 ;  /* 0x00000066ff4b723e */ /* 0x000fe400030006ff */
[----:B------:R-:W-:Y:S02]  /*2b80*/  F2FP.F16.E4M3.UNPACK_B R126, R116 ;  /* 0x00000074ff7e723e */ /* 0x000fe400020006ff */
[----:B------:R-:W-:Y:S02]  /*2b90*/  F2FP.F16.E4M3.UNPACK_B R127, R117 ;  /* 0x00000075ff7f723e */ /* 0x000fe400020006ff */
[----:B------:R-:W-:Y:S01]  /*2ba0*/  F2FP.F16.E4M3.UNPACK_B R124, R112 ;  /* 0x00000070ff7c723e */ /* 0x000fe200020006ff */
[----:B------:R-:W-:Y:S01]  /*2bb0*/  HMMA.16816.F16 R84, R72, R96, R84 ;  /* 0x000000604854723c */ /* 0x000fe20000000854 */
[----:B------:R-:W-:-:S02]  /*2bc0*/  F2FP.F16.E4M3.UNPACK_B R125, R113 ;  /* 0x00000071ff7d723e */ /* 0x000fc400020006ff */
[----:B------:R-:W-:Y:S02]  /*2bd0*/  F2FP.F16.E4M3.UNPACK_B R122, R118 ;  /* 0x00000076ff7a723e */ /* 0x000fe400020006ff */
[----:B------:R-:W-:Y:S02]  /*2be0*/  F2FP.F16.E4M3.UNPACK_B R123, R119 ;  /* 0x00000077ff7b723e */ /* 0x000fe400020006ff */
[----:B------:R-:W-:Y:S01]  /*2bf0*/  F2FP.F16.E4M3.UNPACK_B R106, R120 ;  /* 0x00000078ff6a723e */ /* 0x000fe200020006ff */
[----:B------:R-:W-:Y:S01]  /*2c00*/  HMMA.16816.F16 R82, R72, R82, R90 ;  /* 0x000000524852723c */ /* 0x000fe2000000085a */
[----:B------:R-:W-:-:S07]  /*2c10*/  F2FP.F16.E4M3.UNPACK_B R107, R121 ;  /* 0x00000079ff6b723e */ /* 0x000fce00020006ff */
[C---:B------:R-:W-:Y:S08]  /*2c20*/  HMMA.16816.F16 R86, R72.reuse, R86, R92 ;  /* 0x000000564856723c */ /* 0x040ff0000000085c */
[----:B------:R-:W-:Y:S01]  /*2c30*/  HMMA.16816.F16 R88, R72, R88, R94 ;  /* 0x000000584858723c */ /* 0x000fe2000000085e */
[----:B------:R-:W-:Y:S02]  /*2c40*/  F2FP.F16.E4M3.UNPACK_B R72, R129 ;  /* 0x00000081ff48723e */ /* 0x000fe400020006ff */
[----:B------:R-:W-:-:S02]  /*2c50*/  F2FP.F16.E4M3.UNPACK_B R73, R128 ;  /* 0x00000080ff49723e */ /* 0x000fc400020006ff */
[----:B------:R-:W-:Y:S02]  /*2c60*/  F2FP.F16.E4M3.UNPACK_B R74, R115 ;  /* 0x00000073ff4a723e */ /* 0x000fe400020006ff */
        /* <DEDUP_REMOVED lines=21> */
[----:B------:R-:W-:Y:S02]  /*2dc0*/  F2FP.F16.E4M3.UNPACK_B R73, R128.H1 ;  /* 0x00000080ff49723e */ /* 0x000fe400030006ff */
[----:B------:R-:W-:Y:S02]  /*2dd0*/  F2FP.F16.E4M3.UNPACK_B R74, R115.H1 ;  /* 0x00000073ff4a723e */ /* 0x000fe400030006ff */
[----:B------:R-:W-:Y:S02]  /*2de0*/  F2FP.F16.E4M3.UNPACK_B R75, R114.H1 ;  /* 0x00000072ff4b723e */ /* 0x000fe400030006ff */
[----:B------:R-:W-:-:S05]  /*2df0*/  F2FP.F16.E4M3.UNPACK_B R121, R121.H1 ;  /* 0x00000079ff79723e */ /* 0x000fca00030006ff */
        /* <DEDUP_REMOVED lines=19> */
[----:B-1----:R-:W-:Y:S01]  /*2f30*/  HMMA.16816.F16 R130, R72, R106, RZ ;  /* 0x0000006a4882723c */ /* 0x002fe200000008ff */
        /* <DEDUP_REMOVED lines=77> */
[C---:B--2---:R-:W-:Y:S08]  /*3410*/  HMMA.16816.F16 R162, R72.reuse, R142, RZ ;  /* 0x0000008e48a2723c */ /* 0x044ff000000008ff */
[C---:B------:R-:W-:Y:S08]  /*3420*/  HMMA.16816.F16 R160, R72.reuse, R140, RZ ;  /* 0x0000008c48a0723c */ /* 0x040ff000000008ff */
[----:B------:R-:W-:Y:S01]  /*3430*/  HMMA.16816.F16 R164, R72, R138, RZ ;  /* 0x0000008a48a4723c */ /* 0x000fe200000008ff */
        /* <DEDUP_REMOVED lines=21> */
[----:B------:R-:W-:-:S03]  /*3590*/  F2FP.F16.E4M3.UNPACK_B R161, R175 ;  /* 0x000000afffa1723e */ /* 0x000fc600020006ff */
[----:B------:R-:W-:Y:S01]  /*35a0*/  HMMA.16816.F16 R148, R72, R148, R154 ;  /* 0x000000944894723c */ /* 0x000fe2000000089a */
[----:B----4-:R-:W-:Y:S02]  /*35b0*/  F2FP.F16.E4M3.UNPACK_B R154, R212 ;  /* 0x000000d4ff9a723e */ /* 0x010fe400020006ff */
[----:B-----5:R-:W-:-:S05]  /*35c0*/  F2FP.F16.E4M3.UNPACK_B R155, R210 ;  /* 0x000000d2ff9b723e */ /* 0x020fca00020006ff */
[----:B------:R-:W-:Y:S01]  /*35d0*/  HMMA.16816.F16 R146, R72, R146, R156 ;  /* 0x000000924892723c */ /* 0x000fe2000000089c */
[----:B------:R-:W-:Y:S02]  /*35e0*/  F2FP.F16.E4M3.UNPACK_B R156, R214 ;  /* 0x000000d6ff9c723e */ /* 0x000fe400020006ff */
[----:B---3--:R-:W-:-:S05]  /*35f0*/  F2FP.F16.E4M3.UNPACK_B R157, R213 ;  /* 0x000000d5ff9d723e */ /* 0x008fca00020006ff */
[----:B------:R-:W-:Y:S01]  /*3600*/  HMMA.16816.F16 R144, R72, R144, R158 ;  /* 0x000000904890723c */ /* 0x000fe2000000089e */
[----:B------:R-:W-:Y:S02]  /*3610*/  F2FP.F16.E4M3.UNPACK_B R158, R172 ;  /* 0x000000acff9e723e */ /* 0x000fe400020006ff */
[----:B------:R-:W-:-:S05]  /*3620*/  F2FP.F16.E4M3.UNPACK_B R159, R173 ;  /* 0x000000adff9f723e */ /* 0x000fca00020006ff */
[----:B------:R-:W-:Y:S01]  /*3630*/  HMMA.16816.F16 R152, R72, R152, R166 ;  /* 0x000000984898723c */ /* 0x000fe200000008a6 */
[----:B------:R-:W-:Y:S02]  /*3640*/  F2FP.F16.E4M3.UNPACK_B R72, R218 ;  /* 0x000000daff48723e */ /* 0x000fe400020006ff */
[----:B------:R-:W-:Y:S02]  /*3650*/  F2FP.F16.E4M3.UNPACK_B R73, R217 ;  /* 0x000000d9ff49723e */ /* 0x000fe400020006ff */
        /* <DEDUP_REMOVED lines=26> */
[----:B------:R-:W-:Y:S01]  /*3800*/  HMMA.16816.F16 R170, R72, R174, R170 ;  /* 0x000000ae48aa723c */ /* 0x000fe200000008aa */
[----:B------:R-:W-:-:S07]  /*3810*/  HADD2 R43, R68, R43 ;  /* 0x0000002b442b7230 */ /* 0x000fce0000000000 */
[----:B------:R-:W-:Y:S01]  /*3820*/  HMMA.16816.F16 R168, R72, R172, R168 ;  /* 0x000000ac48a8723c */ /* 0x000fe200000008a8 */
[----:B------:R-:W-:-:S07]  /*3830*/  HADD2 R41, R58, R41 ;  /* 0x000000293a297230 */ /* 0x000fce0000000000 */
[----:B------:R-:W-:Y:S01]  /*3840*/  HMMA.16816.F16 R166, R72, R164, R166 ;  /* 0x000000a448a6723c */ /* 0x000fe200000008a6 */
[----:B------:R-:W-:-:S07]  /*3850*/  HADD2 R201, R80, R201 ;  /* 0x000000c950c97230 */ /* 0x000fce0000000000 */
[----:B------:R-:W-:Y:S01]  /*3860*/  HMMA.16816.F16 R176, R72, R162, R176 ;  /* 0x000000a248b0723c */ /* 0x000fe200000008b0 */
[----:B------:R-:W-:Y:S02]  /*3870*/  F2FP.F16.E4M3.UNPACK_B R72, R211.H1 ;  /* 0x000000d3ff48723e */ /* 0x000fe400030006ff */
[----:B------:R-:W-:Y:S02]  /*3880*/  F2FP.F16.E4M3.UNPACK_B R73, R209.H1 ;  /* 0x000000d1ff49723e */ /* 0x000fe400030006ff */
[----:B------:R-:W-:Y:S02]  /*3890*/  F2FP.F16.E4M3.UNPACK_B R74, R208.H1 ;  /* 0x000000d0ff4a723e */ /* 0x000fe400030006ff */
[----:B------:R-:W-:Y:S01]  /*38a0*/  F2FP.F16.E4M3.UNPACK_B R75, R207.H1 ;  /* 0x000000cfff4b723e */ /* 0x000fe200030006ff */
[----:B------:R-:W-:Y:S02]  /*38b0*/  HADD2 R202, R81, R202 ;  /* 0x000000ca51ca7230 */ /* 0x000fe40000000000 */
[----:B------:R-:W-:Y:S01]  /*38c0*/  HADD2 R87, R87, R42 ;  /* 0x0000002a57577230 */ /* 0x000fe20000000000 */
[----:B------:R-:W-:Y:S01]  /*38d0*/  F2FP.F16.E4M3.UNPACK_B R42, R221 ;  /* 0x000000ddff2a723e */ /* 0x000fe200020006ff */
[----:B------:R-:W-:-:S02]  /*38e0*/  HADD2 R89, R89, R40 ;  /* 0x0000002859597230 */ /* 0x000fc40000000000 */
[----:B------:R-:W-:Y:S01]  /*38f0*/  HMMA.16816.F16 R178, R72, R174, R178 ;  /* 0x000000ae48b2723c */ /* 0x000fe200000008b2 */
[----:B------:R-:W-:Y:S01]  /*3900*/  HADD2 R100, R100, R43 ;  /* 0x0000002b64647230 */ /* 0x000fe20000000000 */
[----:B------:R-:W-:Y:S01]  /*3910*/  F2FP.F16.E4M3.UNPACK_B R43, R222 ;  /* 0x000000deff2b723e */ /* 0x000fe200020006ff */
[----:B------:R-:W-:Y:S01]  /*3920*/  HADD2 R102, R102, R41 ;  /* 0x0000002966667230 */ /* 0x000fe20000000000 */
[----:B------:R-:W-:-:S04]  /*3930*/  F2FP.F16.E4M3.UNPACK_B R41, R220 ;  /* 0x000000dcff29723e */ /* 0x000fc800020006ff */
[----:B------:R-:W-:Y:S01]  /*3940*/  HMMA.16816.F16 R180, R72, R172, R180 ;  /* 0x000000ac48b4723c */ /* 0x000fe200000008b4 */
[----:B------:R-:W-:-:S07]  /*3950*/  F2FP.F16.E4M3.UNPACK_B R40, R219 ;  /* 0x000000dbff28723e */ /* 0x000fce00020006ff */
[----:B------:R-:W-:Y:S01]  /*3960*/  HMMA.16816.F16 R182, R72, R164, R182 ;  /* 0x000000a448b6723c */ /* 0x000fe200000008b6 */
[----:B------:R-:W-:-:S07]  /*3970*/  HADD2 R66, R66, R51 ;  /* 0x0000003342427230 */ /* 0x000fce0000000000 */
[----:B------:R-:W-:Y:S01]  /*3980*/  HMMA.16816.F16 R80, R72, R162, R188 ;  /* 0x000000a24850723c */ /* 0x000fe200000008bc */
[----:B------:R-:W-:Y:S02]  /*3990*/  F2FP.F16.E4M3.UNPACK_B R72, R206 ;  /* 0x000000ceff48723e */ /* 0x000fe400020006ff */
[----:B------:R-:W-:Y:S02]  /*39a0*/  F2FP.F16.E4M3.UNPACK_B R73, R205 ;  /* 0x000000cdff49723e */ /* 0x000fe400020006ff */
[----:B------:R-:W-:Y:S02]  /*39b0*/  F2FP.F16.E4M3.UNPACK_B R74, R204 ;  /* 0x000000ccff4a723e */ /* 0x000fe400020006ff */
[----:B------:R-:W-:Y:S01]  /*39c0*/  F2FP.F16.E4M3.UNPACK_B R75, R203 ;  /* 0x000000cbff4b723e */ /* 0x000fe200020006ff */
[----:B------:R-:W-:Y:S02]  /*39d0*/  HADD2 R76, R76, R49 ;  /* 0x000000314c4c7230 */ /* 0x000fe40000000000 */
[----:B------:R-:W-:-:S02]  /*39e0*/  HADD2 R77, R77, R50 ;  /* 0x000000324d4d7230 */ /* 0x000fc40000000000 */
[----:B------:R-:W-:Y:S02]  /*39f0*/  HADD2 R63, R63, R48 ;  /* 0x000000303f3f7230 */ /* 0x000fe40000000000 */
[----:B------:R-:W-:Y:S01]  /*3a00*/  HADD2 R197, R54, R197 ;  /* 0x000000c536c57230 */ /* 0x000fe20000000000 */
[----:B------:R-:W-:Y:S01]  /*3a10*/  HMMA.16816.F16 R48, R72, R160, RZ ;  /* 0x000000a04830723c */ /* 0x000fe200000008ff */
[----:B------:R-:W-:-:S07]  /*3a20*/  HADD2 R198, R55, R198 ;  /* 0x000000c637c67230 */ /* 0x000fce0000000000 */
[----:B------:R-:W-:Y:S01]  /*3a30*/  HMMA.16816.F16 R50, R72, R158, RZ ;  /* 0x0000009e4832723c */ /* 0x000fe200000008ff */
[----:B------:R-:W-:-:S07]  /*3a40*/  HADD2 R59, R59, R184 ;  /* 0x000000b83b3b7230 */ /* 0x000fce0000000000 */
[----:B------:R-:W-:Y:S01]  /*3a50*/  HMMA.16816.F16 R54, R72, R156, RZ ;  /* 0x0000009c4836723c */ /* 0x000fe200000008ff */
[----:B------:R-:W-:Y:S02]  /*3a60*/  HADD2 R56, R56, R193 ;  /* 0x000000c138387230 */ /* 0x000fe40000000000 */
[----:B------:R-:W-:-:S05]  /*3a70*/  HADD2 R57, R57, R194 ;  /* 0x000000c239397230 */ /* 0x000fca0000000000 */
[----:B------:R-:W-:Y:S08]  /*3a80*/  HMMA.16816.F16 R72, R72, R154, RZ ;  /* 0x0000009a4848723c */ /* 0x000ff000000008ff */
[C---:B------:R-:W-:Y:S08]  /*3a90*/  HMMA.16816.F16 R160, R40.reuse, R160, RZ ;  /* 0x000000a028a0723c */ /* 0x040ff000000008ff */
[C---:B------:R-:W-:Y:S08]  /*3aa0*/  HMMA.16816.F16 R158, R40.reuse, R158, RZ ;  /* 0x0000009e289e723c */ /* 0x040ff000000008ff */
[C---:B------:R-:W-:Y:S08]  /*3ab0*/  HMMA.16816.F16 R156, R40.reuse, R156, RZ ;  /* 0x0000009c289c723c */ /* 0x040ff000000008ff */
[----:B------:R-:W-:Y:S01]  /*3ac0*/  HMMA.16816.F16 R154, R40, R154, RZ ;  /* 0x0000009a289a723c */ /* 0x000fe200000008ff */
[----:B------:R-:W-:-:S02]  /*3ad0*/  HADD2 R58, R84, R187 ;  /* 0x000000bb543a7230 */ /* 0x000fc40000000000 */
[----:B------:R-:W-:Y:S02]  /*3ae0*/  HADD2 R59, R103, R59 ;  /* 0x0000003b673b7230 */ /* 0x000fe40000000000 */
[----:B------:R-:W-:Y:S02]  /*3af0*/  HADD2 R56, R108, R56 ;  /* 0x000000386c387230 */ /* 0x000fe40000000000 */
[----:B------:R-:W-:Y:S02]  /*3b00*/  HADD2 R57, R109, R57 ;  /* 0x000000396d397230 */ /* 0x000fe40000000000 */
[----:B------:R-:W-:Y:S01]  /*3b10*/  HADD2 R62, R62, R47 ;  /* 0x0000002f3e3e7230 */ /* 0x000fe20000000000 */
[----:B------:R-:W-:Y:S01]  /*3b20*/  F2FP.F16.E4M3.UNPACK_B R47, R203.H1 ;  /* 0x000000cbff2f723e */ /* 0x000fe200030006ff */
        /* <DEDUP_REMOVED lines=15> */
[----:B------:R-:W-:Y:S01]  /*3c20*/  HMMA.16816.F16 R54, R44, R164, R54 ;  /* 0x000000a42c36723c */ /* 0x000fe20000000836 */
[----:B------:R-:W-:-:S02]  /*3c30*/  HADD2 R191, R60, R191 ;  /* 0x000000bf3cbf7230 */ /* 0x000fc40000000000 */
[----:B------:R-:W-:Y:S02]  /*3c40*/  HADD2 R192, R61, R192 ;  /* 0x000000c03dc07230 */ /* 0x000fe40000000000 */
[----:B------:R-:W-:Y:S02]  /*3c50*/  HADD2 R67, R96, R62 ;  /* 0x0000003e60437230 */ /* 0x000fe40000000000 */
[----:B------:R-:W-:Y:S01]  /*3c60*/  HADD2 R97, R97, R63 ;  /* 0x0000003f61617230 */ /* 0x000fe20000000000 */
[----:B------:R-:W-:Y:S01]  /*3c70*/  HMMA.16816.F16 R60, R44, R174, R48 ;  /* 0x000000ae2c3c723c */ /* 0x000fe20000000830 */
[----:B------:R-:W-:-:S07]  /*3c80*/  ISETP.NE.AND P0, PT, R13, UR4, PT ;  /* 0x000000040d007c0c */ /* 0x000fce000bf05270 */
[----:B------:R-:W-:Y:S01]  /*3c90*/  HMMA.16816.F16 R62, R44, R172, R50 ;  /* 0x000000ac2c3e723c */ /* 0x000fe20000000832 */
[----:B------:R-:W-:-:S07]  /*3ca0*/  HADD2 R70, R70, R195 ;  /* 0x000000c346467230 */ /* 0x000fce0000000000 */
        /* <DEDUP_REMOVED lines=9> */
[----:B------:R-:W-:Y:S02]  /*3d40*/  HADD2 R82, R82, R185 ;  /* 0x000000b952527230 */ /* 0x000fe40000000000 */
[----:B------:R-:W-:Y:S02]  /*3d50*/  HADD2 R83, R83, R186 ;  /* 0x000000ba53537230 */ /* 0x000fe40000000000 */
[----:B------:R-:W-:Y:S02]  /*3d60*/  HADD2 R53, R86, R53 ;  /* 0x0000003556357230 */ /* 0x000fe40000000000 */
[----:B------:R-:W-:Y:S02]  /*3d70*/  HADD2 R39, R88, R39 ;  /* 0x0000002758277230 */ /* 0x000fe40000000000 */
[----:B------:R-:W-:Y:S02]  /*3d80*/  HADD2 R201, R94, R201 ;  /* 0x000000c95ec97230 */ /* 0x000fe40000000000 */
[----:B------:R-:W-:-:S02]  /*3d90*/  HADD2 R202, R95, R202 ;  /* 0x000000ca5fca7230 */ /* 0x000fc40000000000 */
        /* <DEDUP_REMOVED lines=51> */
[----:B------:R-:W-:Y:S02]  /*40d0*/  IMAD.MOV.U32 R66, RZ, RZ, R13 ;  /* 0x000000ffff427224 */ /* 0x000fe400078e000d */
        /* <DEDUP_REMOVED lines=31> */
[----:B------:R-:W-:Y:S01]  /*42d0*/  HADD2 R40, R155, R40 ;  /* 0x000000289b287230 */ /* 0x000fe20000000000 */
[----:B------:R-:W-:Y:S06]  /*42e0*/  BAR.SYNC.DEFER_BLOCKING 0x0 ;  /* 0x0000000000007b1d */ /* 0x000fec0000010000 */
[----:B------:R-:W-:Y:S05]  /*42f0*/  @P0 BRA `(.L_x_21) ;  /* 0xffffffd000800947 */ /* 0x000fea000383ffff */
.L_x_9:
[----:B------:R-:W1:Y:S01]  /*4300*/  LDCU.128 UR16, c[0x0][0x390] ;  /* 0x00007200ff1077ac */ /* 0x000e620008000c00 */
[----:B------:R-:W-:Y:S01]  /*4310*/  IMAD R7, R7, 0x80, R0 ;  /* 0x0000008007077824 */ /* 0x000fe200078e0200 */
[----:B------:R-:W-:-:S03]  /*4320*/  IADD3 R15, PT, PT, R3, UR8, R4 ;  /* 0x00000008030f7c10 */ /* 0x000fc6000fffe004 */
[----:B------:R-:W-:Y:S02]  /*4330*/  IMAD R10, R2, 0x2, R7 ;  /* 0x00000002020a7824 */ /* 0x000fe400078e0207 */
[C---:B------:R-:W-:Y:S02]  /*4340*/  VIADD R9, R15.reuse, 0x8 ;  /* 0x000000080f097836 */ /* 0x040fe40000000000 */
[----:B------:R-:W-:Y:S01]  /*4350*/  VIADD R0, R10, 0x1 ;  /* 0x000000010a007836 */ /* 0x000fe20000000000 */
[----:B------:R-:W-:Y:S01]  /*4360*/  SHF.R.S32.HI R11, RZ, 0x1f, R10 ;  /* 0x0000001fff0b7819 */ /* 0x000fe2000001140a */
[C---:B------:R-:W-:Y:S02]  /*4370*/  VIADD R17, R15.reuse, 0x10 ;  /* 0x000000100f117836 */ /* 0x040fe40000000000 */
[----:B------:R-:W-:Y:S01]  /*4380*/  VIADD R19, R15, 0x18 ;  /* 0x000000180f137836 */ /* 0x000fe20000000000 */
[----:B-1----:R-:W-:Y:S02]  /*4390*/  USHF.R.S32.HI UR5, URZ, 0x1f, UR19 ;  /* 0x0000001fff057899 */ /* 0x002fe40008011413 */
[----:B------:R-:W-:Y:S01]  /*43a0*/  ISETP.GE.AND P1, PT, R0, UR19, PT ;  /* 0x0000001300007c0c */ /* 0x000fe2000bf26270 */
[----:B------:R-:W-:-:S02]  /*43b0*/  VIADD R0, R10, 0x9 ;  /* 0x000000090a007836 */ /* 0x000fc40000000000 */
[C---:B------:R-:W-:Y:S01]  /*43c0*/  IMAD.WIDE.U32 R4, R15.reuse, UR19, R10 ;  /* 0x000000130f047c25 */ /* 0x040fe2000f8e000a */
[C---:B------:R-:W-:Y:S02]  /*43d0*/  ISETP.GE.OR P0, PT, R15.reuse, UR18, P1 ;  /* 0x000000120f007c0c */ /* 0x040fe40008f06670 */
[----:B------:R-:W-:Y:S01]  /*43e0*/  ISETP.GE.AND P3, PT, R0, UR19, PT ;  /* 0x0000001300007c0c */ /* 0x000fe2000bf66270 */
[----:B------:R-:W-:Y:S01]  /*43f0*/  IMAD R3, R15, UR5, R5 ;  /* 0x000000050f037c24 */ /* 0x000fe2000f8e0205 */
[C---:B------:R-:W-:Y:S01]  /*4400*/  LEA R2, P2, R4.reuse, UR16, 0x1 ;  /* 0x0000001004027c11 */ /* 0x040fe2000f8408ff */
[C---:B------:R-:W-:Y:S01]  /*4410*/  IMAD.WIDE.U32 R6, R9.reuse, UR19, R10 ;  /* 0x0000001309067c25 */ /* 0x040fe2000f8e000a */
[----:B------:R-:W-:Y:S02]  /*4420*/  ISETP.GE.OR P5, PT, R9, UR18, P1 ;  /* 0x0000001209007c0c */ /* 0x000fe40008fa6670 */
[----:B------:R-:W-:Y:S01]  /*4430*/  ISETP.GE.OR P4, PT, R15, UR18, P3 ;  /* 0x000000120f007c0c */ /* 0x000fe20009f86670 */
[----:B------:R-:W-:Y:S01]  /*4440*/  IMAD R5, R9, UR5, R7 ;  /* 0x0000000509057c24 */ /* 0x000fe2000f8e0207 */
[----:B------:R-:W-:Y:S01]  /*4450*/  LEA.HI.X R3, R4, UR17, R3, 0x1, P2 ;  /* 0x0000001104037c11 */ /* 0x000fe200090f0c03 */
[----:B------:R-:W-:Y:S01]  /*4460*/  VIADD R0, R10, 0x11 ;  /* 0x000000110a007836 */ /* 0x000fe20000000000 */
[C---:B------:R-:W-:Y:S01]  /*4470*/  LEA R4, P2, R6.reuse, UR16, 0x1 ;  /* 0x0000001006047c11 */ /* 0x040fe2000f8408ff */
[----:B------:R-:W-:Y:S01]  /*4480*/  IMAD.WIDE.U32 R12, R19, UR19, R10 ;  /* 0x00000013130c7c25 */ /* 0x000fe2000f8e000a */
[----:B------:R-:W-:Y:S01]  /*4490*/  ISETP.GE.OR P6, PT, R9, UR18, P3 ;  /* 0x0000001209007c0c */ /* 0x000fe20009fc6670 */
[----:B------:R-:W-:Y:S01]  /*44a0*/  @!P0 STG.E desc[UR10][R2.64], R201 ;  /* 0x000000c902008986 */ /* 0x000fe2000c10190a */
[----:B------:R-:W-:-:S02]  /*44b0*/  LEA.HI.X R5, R6, UR17, R5, 0x1, P2 ;  /* 0x0000001106057c11 */ /* 0x000fc400090f0c05 */
[----:B------:R-:W-:Y:S01]  /*44c0*/  ISETP.GE.AND P2, PT, R0, UR19, PT ;  /* 0x0000001300007c0c */ /* 0x000fe2000bf46270 */
[----:B------:R-:W-:Y:S02]  /*44d0*/  VIADD R0, R10, 0x19 ;  /* 0x000000190a007836 */ /* 0x000fe40000000000 */
[----:B------:R-:W-:Y:S01]  /*44e0*/  @!P5 STG.E desc[UR10][R4.64], R202 ;  /* 0x000000ca0400d986 */ /* 0x000fe2000c10190a */
[----:B------:R-:W-:Y:S02]  /*44f0*/  ISETP.GE.OR P5, PT, R15, UR18, P2 ;  /* 0x000000120f007c0c */ /* 0x000fe400097a6670 */
[----:B------:R-:W-:Y:S01]  /*4500*/  ISETP.GE.AND P0, PT, R0, UR19, PT ;  /* 0x0000001300007c0c */ /* 0x000fe2000bf06270 */
[----:B------:R-:W-:Y:S01]  /*4510*/  @!P4 STG.E desc[UR10][R2.64+0x10], R51 ;  /* 0x000010330200c986 */ /* 0x000fe2000c10190a */
[----:B------:R-:W-:-:S03]  /*4520*/  ISETP.GE.OR P4, PT, R9, UR18, P2 ;  /* 0x0000001209007c0c */ /* 0x000fc60009786670 */
[----:B------:R-:W-:Y:S01]  /*4530*/  @!P6 STG.E desc[UR10][R4.64+0x10], R52 ;  /* 0x000010340400e986 */ /* 0x000fe2000c10190a */
[----:B------:R-:W-:-:S05]  /*4540*/  ISETP.GE.OR P6, PT, R15, UR18, P0 ;  /* 0x000000120f007c0c */ /* 0x000fca00087c6670 */
[----:B------:R-:W-:Y:S01]  /*4550*/  @!P5 STG.E desc[UR10][R2.64+0x20], R49 ;  /* 0x000020310200d986 */ /* 0x000fe2000c10190a */
[----:B------:R-:W-:Y:S01]  /*4560*/  ISETP.GE.OR P5, PT, R9, UR18, P0 ;  /* 0x0000001209007c0c */ /* 0x000fe200087a6670 */
[C---:B------:R-:W-:Y:S02]  /*4570*/  IMAD.WIDE.U32 R8, R17.reuse, UR19, R10 ;  /* 0x0000001311087c25 */ /* 0x040fe4000f8e000a */
[----:B------:R-:W-:Y:S01]  /*4580*/  @!P4 STG.E desc[UR10][R4.64+0x20], R50 ;  /* 0x000020320400c986 */ /* 0x000fe2000c10190a */
[C---:B------:R-:W-:Y:S01]  /*4590*/  ISETP.GE.OR P4, PT, R17.reuse, UR18, P1 ;  /* 0x0000001211007c0c */ /* 0x040fe20008f86670 */
[----:B------:R-:W-:Y:S02]  /*45a0*/  IMAD R7, R17, UR5, R9 ;  /* 0x0000000511077c24 */ /* 0x000fe4000f8e0209 */
[----:B------:R-:W-:Y:S01]  /*45b0*/  @!P6 STG.E desc[UR10][R2.64+0x30], R47 ;  /* 0x0000302f0200e986 */ /* 0x000fe2000c10190a */
[----:B------:R-:W-:Y:S01]  /*45c0*/  LEA R6, P6, R8, UR16, 0x1 ;  /* 0x0000001008067c11 */ /* 0x000fe2000f8c08ff */
[----:B------:R-:W-:-:S03]  /*45d0*/  IMAD R9, R19, UR5, R13 ;  /* 0x0000000513097c24 */ /* 0x000fc6000f8e020d */
[----:B------:R-:W-:Y:S01]  /*45e0*/  LEA.HI.X R7, R8, UR17, R7, 0x1, P6 ;  /* 0x0000001108077c11 */ /* 0x000fe2000b0f0c07 */
[----:B------:R1:W-:Y:S01]  /*45f0*/  @!P5 STG.E desc[UR10][R4.64+0x30], R48 ;  /* 0x000030300400d986 */ /* 0x0003e2000c10190a */
[----:B------:R-:W-:Y:S02]  /*4600*/  ISETP.GE.OR P5, PT, R19, UR18, P1 ;  /* 0x0000001213007c0c */ /* 0x000fe40008fa6670 */
[C---:B------:R-:W-:Y:S01]  /*4610*/  LEA R8, P6, R12.reuse, UR16, 0x1 ;  /* 0x000000100c087c11 */ /* 0x040fe2000f8c08ff */
[----:B------:R-:W-:Y:S01]  /*4620*/  @!P4 STG.E desc[UR10][R6.64], R45 ;  /* 0x0000002d0600c986 */ /* 0x000fe2000c10190a */
[----:B------:R-:W-:Y:S02]  /*4630*/  ISETP.GE.OR P4, PT, R17, UR18, P3 ;  /* 0x0000001211007c0c */ /* 0x000fe40009f86670 */
[----:B------:R-:W-:Y:S02]  /*4640*/  LEA.HI.X R9, R12, UR17, R9, 0x1, P6 ;  /* 0x000000110c097c11 */ /* 0x000fe4000b0f0c09 */
[----:B------:R-:W-:-:S05]  /*4650*/  ISETP.GE.OR P6, PT, R19, UR18, P3 ;  /* 0x0000001213007c0c */ /* 0x000fca0009fc6670 */
[----:B------:R-:W-:Y:S01]  /*4660*/  @!P5 STG.E desc[UR10][R8.64], R46 ;  /* 0x0000002e0800d986 */ /* 0x000fe2000c10190a */
[----:B------:R-:W-:-:S03]  /*4670*/  ISETP.GE.OR P5, PT, R17, UR18, P2 ;  /* 0x0000001211007c0c */ /* 0x000fc600097a6670 */
[----:B------:R-:W-:Y:S01]  /*4680*/  @!P4 STG.E desc[UR10][R6.64+0x10], R43 ;  /* 0x0000102b0600c986 */ /* 0x000fe2000c10190a */
[----:B------:R-:W-:-:S03]  /*4690*/  ISETP.GE.OR P4, PT, R19, UR18, P2 ;  /* 0x0000001213007c0c */ /* 0x000fc60009786670 */
[----:B------:R-:W-:Y:S01]  /*46a0*/  @!P6 STG.E desc[UR10][R8.64+0x10], R44 ;  /* 0x0000102c0800e986 */ /* 0x000fe2000c10190a */
[----:B------:R-:W-:Y:S01]  /*46b0*/  ISETP.GE.OR P6, PT, R17, UR18, P0 ;  /* 0x0000001211007c0c */ /* 0x000fe200087c6670 */
[----:B------:R-:W-:-:S04]  /*46c0*/  VIADD R17, R15, 0x20 ;  /* 0x000000200f117836 */ /* 0x000fc80000000000 */
[----:B------:R-:W-:Y:S01]  /*46d0*/  @!P5 STG.E desc[UR10][R6.64+0x20], R41 ;  /* 0x000020290600d986 */ /* 0x000fe2000c10190a */
[----:B------:R-:W-:Y:S01]  /*46e0*/  ISETP.GE.OR P5, PT, R19, UR18, P0 ;  /* 0x0000001213007c0c */ /* 0x000fe200087a6670 */
[C---:B-1----:R-:W-:Y:S02]  /*46f0*/  IMAD.WIDE.U32 R4, R17.reuse, UR19, R10 ;  /* 0x0000001311047c25 */ /* 0x042fe4000f8e000a */
[----:B------:R-:W-:Y:S01]  /*4700*/  @!P4 STG.E desc[UR10][R8.64+0x20], R184 ;  /* 0x000020b80800c986 */ /* 0x000fe2000c10190a */
[C---:B------:R-:W-:Y:S01]  /*4710*/  ISETP.GE.OR P4, PT, R17.reuse, UR18, P1 ;  /* 0x0000001211007c0c */ /* 0x040fe20008f86670 */
[----:B------:R-:W-:Y:S02]  /*4720*/  IMAD R3, R17, UR5, R5 ;  /* 0x0000000511037c24 */ /* 0x000fe4000f8e0205 */
[----:B------:R-:W-:Y:S01]  /*4730*/  @!P6 STG.E desc[UR10][R6.64+0x30], R191 ;  /* 0x000030bf0600e986 */ /* 0x000fe2000c10190a */
[----:B------:R-:W-:Y:S01]  /*4740*/  VIADD R19, R15, 0x28 ;  /* 0x000000280f137836 */ /* 0x000fe20000000000 */
[----:B------:R-:W-:-:S03]  /*4750*/  LEA R2, P6, R4, UR16, 0x1 ;  /* 0x0000001004027c11 */ /* 0x000fc6000f8c08ff */
[C---:B------:R-:W-:Y:S01]  /*4760*/  IMAD.WIDE.U32 R12, R19.reuse, UR19, R10 ;  /* 0x00000013130c7c25 */ /* 0x040fe2000f8e000a */
[----:B------:R-:W-:Y:S01]  /*4770*/  LEA.HI.X R3, R4, UR17, R3, 0x1, P6 ;  /* 0x0000001104037c11 */ /* 0x000fe2000b0f0c03 */
[----:B------:R1:W-:Y:S01]  /*4780*/  @!P5 STG.E desc[UR10][R8.64+0x30], R192 ;  /* 0x000030c00800d986 */ /* 0x0003e2000c10190a */
[C---:B------:R-:W-:Y:S01]  /*4790*/  ISETP.GE.OR P5, PT, R19.reuse, UR18, P1 ;  /* 0x0000001213007c0c */ /* 0x040fe20008fa6670 */
[----:B------:R-:W-:Y:S01]  /*47a0*/  IMAD R5, R19, UR5, R13 ;  /* 0x0000000513057c24 */ /* 0x000fe2000f8e020d */
[C---:B------:R-:W-:Y:S01]  /*47b0*/  LEA R4, P6, R12.reuse, UR16, 0x1 ;  /* 0x000000100c047c11 */ /* 0x040fe2000f8c08ff */
[----:B------:R2:W-:Y:S01]  /*47c0*/  @!P4 STG.E desc[UR10][R2.64], R193 ;  /* 0x000000c10200c986 */ /* 0x0005e2000c10190a */
[----:B------:R-:W-:Y:S01]  /*47d0*/  ISETP.GE.OR P4, PT, R17, UR18, P3 ;  /* 0x0000001211007c0c */ /* 0x000fe20009f86670 */
[C---:B------:R-:W-:Y:S01]  /*47e0*/  VIADD R13, R15.reuse, 0x30 ;  /* 0x000000300f0d7836 */ /* 0x040fe20000000000 */
[----:B------:R-:W-:Y:S01]  /*47f0*/  LEA.HI.X R5, R12, UR17, R5, 0x1, P6 ;  /* 0x000000110c057c11 */ /* 0x000fe2000b0f0c05 */
[----:B------:R-:W-:Y:S01]  /*4800*/  VIADD R15, R15, 0x38 ;  /* 0x000000380f0f7836 */ /* 0x000fe20000000000 */
[----:B------:R-:W-:Y:S01]  /*4810*/  ISETP.GE.OR P6, PT, R19, UR18, P3 ;  /* 0x0000001213007c0c */ /* 0x000fe20009fc6670 */
[----:B-1----:R-:W-:-:S04]  /*4820*/  IMAD.WIDE.U32 R8, R13, UR19, R10 ;  /* 0x000000130d087c25 */ /* 0x002fc8000f8e000a */
[----:B------:R2:W-:Y:S01]  /*4830*/  @!P5 STG.E desc[UR10][R4.64], R194 ;  /* 0x000000c20400d986 */ /* 0x0005e2000c10190a */
[----:B------:R-:W-:Y:S01]  /*4840*/  ISETP.GE.OR P5, PT, R17, UR18, P2 ;  /* 0x0000001211007c0c */ /* 0x000fe200097a6670 */
[----:B------:R-:W-:Y:S02]  /*4850*/  IMAD R7, R13, UR5, R9 ;  /* 0x000000050d077c24 */ /* 0x000fe4000f8e0209 */
[----:B------:R2:W-:Y:S01]  /*4860*/  @!P4 STG.E desc[UR10][R2.64+0x10], R195 ;  /* 0x000010c30200c986 */ /* 0x0005e2000c10190a */
[----:B------:R-:W-:Y:S01]  /*4870*/  ISETP.GE.OR P4, PT, R19, UR18, P2 ;  /* 0x0000001213007c0c */ /* 0x000fe20009786670 */
[----:B------:R-:W-:Y:S02]  /*4880*/  IMAD.WIDE.U32 R10, R15, UR19, R10 ;  /* 0x000000130f0a7c25 */ /* 0x000fe4000f8e000a */
[----:B------:R2:W-:Y:S01]  /*4890*/  @!P6 STG.E desc[UR10][R4.64+0x10], R196 ;  /* 0x000010c40400e986 */ /* 0x0005e2000c10190a */
[----:B------:R-:W-:Y:S01]  /*48a0*/  ISETP.GE.OR P6, PT, R17, UR18, P0 ;  /* 0x0000001211007c0c */ /* 0x000fe200087c6670 */
[----:B------:R-:W-:-:S04]  /*48b0*/  IMAD R9, R15, UR5, R11 ;  /* 0x000000050f097c24 */ /* 0x000fc8000f8e020b */
[----:B------:R2:W-:Y:S01]  /*48c0*/  @!P5 STG.E desc[UR10][R2.64+0x20], R197 ;  /* 0x000020c50200d986 */ /* 0x0005e2000c10190a */
[----:B------:R-:W-:-:S03]  /*48d0*/  ISETP.GE.OR P5, PT, R19, UR18, P0 ;  /* 0x0000001213007c0c */ /* 0x000fc600087a6670 */
[----:B------:R2:W-:Y:S01]  /*48e0*/  @!P4 STG.E desc[UR10][R4.64+0x20], R198 ;  /* 0x000020c60400c986 */ /* 0x0005e2000c10190a */
[----:B------:R-:W-:Y:S02]  /*48f0*/  ISETP.GE.OR P4, PT, R13, UR18, P1 ;  /* 0x000000120d007c0c */ /* 0x000fe40008f86670 */
[----:B------:R-:W-:Y:S01]  /*4900*/  ISETP.GE.OR P1, PT, R15, UR18, P1 ;  /* 0x000000120f007c0c */ /* 0x000fe20008f26670 */
[----:B------:R2:W-:Y:S01]  /*4910*/  @!P6 STG.E desc[UR10][R2.64+0x30], R199 ;  /* 0x000030c70200e986 */ /* 0x0005e2000c10190a */
[----:B------:R-:W-:-:S04]  /*4920*/  LEA R6, P6, R8, UR16, 0x1 ;  /* 0x0000001008067c11 */ /* 0x000fc8000f8c08ff */
[----:B------:R-:W-:Y:S01]  /*4930*/  LEA.HI.X R7, R8, UR17, R7, 0x1, P6 ;  /* 0x0000001108077c11 */ /* 0x000fe2000b0f0c07 */
[----:B------:R2:W-:Y:S01]  /*4940*/  @!P5 STG.E desc[UR10][R4.64+0x30], R200 ;  /* 0x000030c80400d986 */ /* 0x0005e2000c10190a */
[C---:B------:R-:W-:Y:S02]  /*4950*/  LEA R8, P6, R10.reuse, UR16, 0x1 ;  /* 0x000000100a087c11 */ /* 0x040fe4000f8c08ff */
[C---:B------:R-:W-:Y:S01]  /*4960*/  ISETP.GE.OR P5, PT, R13.reuse, UR18, P2 ;  /* 0x000000120d007c0c */ /* 0x040fe200097a6670 */
[----:B------:R2:W-:Y:S01]  /*4970*/  @!P4 STG.E desc[UR10][R6.64], R187 ;  /* 0x000000bb0600c986 */ /* 0x0005e2000c10190a */
[----:B------:R-:W-:Y:S02]  /*4980*/  ISETP.GE.OR P4, PT, R13, UR18, P3 ;  /* 0x000000120d007c0c */ /* 0x000fe40009f86670 */
[----:B------:R-:W-:Y:S02]  /*4990*/  ISETP.GE.OR P3, PT, R15, UR18, P3 ;  /* 0x000000120f007c0c */ /* 0x000fe40009f66670 */
[----:B------:R-:W-:-:S02]  /*49a0*/  LEA.HI.X R9, R10, UR17, R9, 0x1, P6 ;  /* 0x000000110a097c11 */ /* 0x000fc4000b0f0c09 */
[----:B------:R-:W-:Y:S02]  /*49b0*/  ISETP.GE.OR P2, PT, R15, UR18, P2 ;  /* 0x000000120f007c0c */ /* 0x000fe40009746670 */
[----:B------:R-:W-:Y:S01]  /*49c0*/  ISETP.GE.OR P6, PT, R13, UR18, P0 ;  /* 0x000000120d007c0c */ /* 0x000fe200087c6670 */
[----:B------:R2:W-:Y:S01]  /*49d0*/  @!P1 STG.E desc[UR10][R8.64], R190 ;  /* 0x000000be08009986 */ /* 0x0005e2000c10190a */
[----:B------:R-:W-:-:S03]  /*49e0*/  ISETP.GE.OR P0, PT, R15, UR18, P0 ;  /* 0x000000120f007c0c */ /* 0x000fc60008706670 */
[----:B------:R2:W-:Y:S04]  /*49f0*/  @!P4 STG.E desc[UR10][R6.64+0x10], R185 ;  /* 0x000010b90600c986 */ /* 0x0005e8000c10190a */
[----:B------:R2:W-:Y:S04]  /*4a00*/  @!P3 STG.E desc[UR10][R8.64+0x10], R186 ;  /* 0x000010ba0800b986 */ /* 0x0005e8000c10190a */
[----:B------:R2:W-:Y:S04]  /*4a10*/  @!P5 STG.E desc[UR10][R6.64+0x20], R53 ;  /* 0x000020350600d986 */ /* 0x0005e8000c10190a */
[----:B------:R2:W-:Y:S04]  /*4a20*/  @!P2 STG.E desc[UR10][R8.64+0x20], R42 ;  /* 0x0000202a0800a986 */ /* 0x0005e8000c10190a */
[----:B------:R2:W-:Y:S01]  /*4a30*/  @!P6 STG.E desc[UR10][R6.64+0x30], R39 ;  /* 0x000030270600e986 */ /* 0x0005e2000c10190a */
[----:B------:R-:W-:Y:S05]  /*4a40*/  @P0 EXIT ;  /* 0x000000000000094d */ /* 0x000fea0003800000 */
[----:B------:R-:W-:Y:S01]  /*4a50*/  STG.E desc[UR10][R8.64+0x30], R40 ;  /* 0x0000302808007986 */ /* 0x000fe2000c10190a */
[----:B------:R-:W-:Y:S05]  /*4a60*/  EXIT ;  /* 0x000000000000794d */ /* 0x000fea0003800000 */
.L_x_22:
[----:B------:R-:W-:-:S00]  /*4a70*/  BRA `(.L_x_22) ;  /* 0xfffffffc00fc7947 */ /* 0x000fc0000383ffff */
[----:B------:R-:W-:-:S00]  /*4a80*/  NOP ;  /* 0x0000000000007918 */ /* 0x000fc00000000000 */
[----:B------:R-:W-:-:S00]  /*4a90*/  NOP ;  /* 0x0000000000007918 */ /* 0x000fc00000000000 */
[----:B------:R-:W-:-:S00]  /*4aa0*/  NOP ;  /* 0x0000000000007918 */ /* 0x000fc00000000000 */
[----:B------:R-:W-:-:S00]  /*4ab0*/  NOP ;  /* 0x0000000000007918 */ /* 0x000fc00000000000 */
[----:B------:R-:W-:-:S00]  /*4ac0*/  NOP ;  /* 0x0000000000007918 */ /* 0x000fc00000000000 */
[----:B------:R-:W-:-:S00]  /*4ad0*/  NOP ;  /* 0x0000000000007918 */ /* 0x000fc00000000000 */
[----:B------:R-:W-:-:S00]  /*4ae0*/  NOP ;  /* 0x0000000000007918 */ /* 0x000fc00000000000 */
[----:B------:R-:W-:-:S00]  /*4af0*/  NOP ;  /* 0x0000000000007918 */ /* 0x000fc00000000000 */
.L_x_28:


//--------------------- .text._Z11fp8_gemm_v4PKhS0_P6__halfiii --------------------------
	.section	.text._Z11fp8_gemm_v4PKhS0_P6__halfiii,"ax",@progbits
	.align	128
        .global         _Z11fp8_gemm_v4PKhS0_P6__halfiii
        .type           _Z11fp8_gemm_v4PKhS0_P6__halfiii,@function
        .size           _Z11fp8_gemm_v4PKhS0_P6__halfiii,(.L_x_29 - _Z11fp8_gemm_v4PKhS0_P6__halfiii)
        .other          _Z11fp8_gemm_v4PKhS0_P6__halfiii,@"STO_CUDA_ENTRY STV_DEFAULT"
_Z11fp8_gemm_v4PKhS0_P6__halfiii:
.text._Z11fp8_gemm_v4PKhS0_P6__halfiii:
[----:B------:R-:W1:Y:S01]  /*0000*/  LDC R1, c[0x0][0x37c] ;  /* 0x0000df00ff017b82 */ /* 0x000e620000000800 */
[----:B------:R-:W2:Y:S07]  /*0010*/  S2R R22, SR_TID.X ;  /* 0x0000000000167919 */ /* 0x000eae0000002100 */
[----:B------:R-:W3:Y:S01]  /*0020*/  S2UR UR6, SR_CTAID.Y ;  /* 0x00000000000679c3 */ /* 0x000ee20000002600 */
[----:B------:R-:W4:Y:S01]  /*0030*/  LDCU UR8, c[0x0][0x3a0] ;  /* 0x00007400ff0877ac */ /* 0x000f220008000800 */
[----:B-1----:R-:W-:Y:S01]  /*0040*/  VIADD R1, R1, 0xffffffe0 ;  /* 0xffffffe001017836 */ /* 0x002fe20000000000 */
[----:B------:R-:W1:Y:S01]  /*0050*/  S2R R125, SR_CTAID.X ;  /* 0x00000000007d7919 */ /* 0x000e620000002500 */
[----:B------:R-:W-:Y:S01]  /*0060*/  CS2R R104, SRZ ;  /* 0x0000000000687805 */ /* 0x000fe2000001ff00 */
[----:B------:R-:W5:Y:S01]  /*0070*/  LDCU UR4, c[0x0][0x398] ;  /* 0x00007300ff0477ac */ /* 0x000f620008000800 */
[----:B------:R-:W-:Y:S01]  /*0080*/  CS2R R102, SRZ ;  /* 0x0000000000667805 */ /* 0x000fe2000001ff00 */
[----:B------:R-:W5:Y:S01]  /*0090*/  S2R R3, SR_CgaCtaId ;  /* 0x0000000000037919 */ /* 0x000f620000008800 */
[----:B------:R-:W-:Y:S01]  /*00a0*/  CS2R R90, SRZ ;  /* 0x00000000005a7805 */ /* 0x000fe2000001ff00 */
[----:B------:R-:W5:Y:S01]  /*00b0*/  LDCU UR5, c[0x0][0x39c] ;  /* 0x00007380ff0577ac */ /* 0x000f620008000800 */
[----:B------:R-:W-:Y:S01]  /*00c0*/  CS2R R98, SRZ ;  /* 0x0000000000627805 */ /* 0x000fe2000001ff00 */
[----:B------:R-:W5:Y:S01]  /*00d0*/  S2R R7, SR_SWINHI ;  /* 0x0000000000077919 */ /* 0x000f620000002f00 */
[----:B------:R-:W-:Y:S01]  /*00e0*/  CS2R R100, SRZ ;  /* 0x0000000000647805 */ /* 0x000fe2000001ff00 */
[----:B------:R-:W5:Y:S01]  /*00f0*/  LDCU.64 UR10, c[0x0][0x358] ;  /* 0x00006b00ff0a77ac */ /* 0x000f620008000a00 */
[----:B------:R-:W-:Y:S01]  /*0100*/  CS2R R94, SRZ ;  /* 0x00000000005e7805 */ /* 0x000fe2000001ff00 */
[----:B----4-:R-:W-:-:S02]  /*0110*/  UISETP.GE.AND UP0, UPT, UR8, 0x1, UPT ;  /* 0x000000010800788c */ /* 0x010fc4000bf06270 */
[----:B---3--:R-:W-:Y:S01]  /*0120*/  USHF.L.U32 UR6, UR6, 0x7, URZ ;  /* 0x0000000706067899 */ /* 0x008fe200080006ff */
[C---:B--2---:R-:W-:Y:S01]  /*0130*/  IMAD.SHL.U32 R24, R22.reuse, 0x10, RZ ;  /* 0x0000001016187824 */ /* 0x044fe200078e00ff */
[--C-:B------:R-:W-:Y:S01]  /*0140*/  SHF.R.U32.HI R123, RZ, 0x2, R22.reuse ;  /* 0x00000002ff7b7819 */ /* 0x100fe20000011616 */
[----:B------:R-:W-:Y:S01]  /*0150*/  VIADD R0, R22, 0x100 ;  /* 0x0000010016007836 */ /* 0x000fe20000000000 */
[----:B------:R-:W-:Y:S02]  /*0160*/  SHF.R.U32.HI R124, RZ, 0x1, R22 ;  /* 0x00000001ff7c7819 */ /* 0x000fe40000011616 */
[----:B------:R-:W-:Y:S01]  /*0170*/  LOP3.LUT R24, R24, 0x30, RZ, 0xc0, !PT ;  /* 0x0000003018187812 */ /* 0x000fe200078ec0ff */
[----:B-1----:R-:W-:Y:S01]  /*0180*/  IMAD R122, R125, 0x80, R123 ;  /* 0x000000807d7a7824 */ /* 0x002fe200078e027b */
[C---:B------:R-:W-:Y:S02]  /*0190*/  LOP3.LUT R119, R123.reuse, UR6, RZ, 0xfc, !PT ;  /* 0x000000067b777c12 */ /* 0x040fe4000f8efcff */
[----:B------:R-:W-:Y:S01]  /*01a0*/  ISETP.GE.AND P0, PT, R24, UR8, PT ;  /* 0x0000000818007c0c */ /* 0x000fe2000bf06270 */
[----:B------:R-:W-:Y:S01]  /*01b0*/  IMAD R107, R123, 0x50, R24 ;  /* 0x000000507b6b7824 */ /* 0x000fe200078e0218 */
[----:B------:R-:W-:-:S02]  /*01c0*/  SHF.R.U32.HI R106, RZ, 0x2, R0 ;  /* 0x00000002ff6a7819 */ /* 0x000fc40000011600 */
[----:B-----5:R-:W-:Y:S02]  /*01d0*/  ISETP.GE.OR P3, PT, R119, UR4, P0 ;  /* 0x0000000477007c0c */ /* 0x020fe40008766670 */
[----:B------:R-:W-:Y:S01]  /*01e0*/  MOV R0, 0x400 ;  /* 0x0000040000007802 */ /* 0x000fe20000000f00 */
[----:B------:R-:W-:Y:S01]  /*01f0*/  VIADD R109, R106, UR6 ;  /* 0x000000066a6d7c36 */ /* 0x000fe20008000000 */
[----:B------:R-:W-:Y:S01]  /*0200*/  ISETP.GE.OR P1, PT, R122, UR5, P0 ;  /* 0x000000057a007c0c */ /* 0x000fe20008726670 */
[----:B------:R-:W-:Y:S01]  /*0210*/  IMAD R108, R125, 0x80, R106 ;  /* 0x000000807d6c7824 */ /* 0x000fe200078e026a */
[----:B------:R-:W-:Y:S01]  /*0220*/  LEA R18, R3, R0, 0x18 ;  /* 0x0000000003127211 */ /* 0x000fe200078ec0ff */
[----:B------:R-:W-:Y:S01]  /*0230*/  IMAD R106, R106, 0x50, R24 ;  /* 0x000000506a6a7824 */ /* 0x000fe200078e0218 */
[----:B------:R-:W-:Y:S01]  /*0240*/  ISETP.GE.OR P2, PT, R109, UR4, P0 ;  /* 0x000000046d007c0c */ /* 0x000fe20008746670 */
[----:B------:R-:W-:Y:S01]  /*0250*/  UIADD3 UR4, UPT, UPT, UR8, 0x3f, URZ ;  /* 0x0000003f08047890 */ /* 0x000fe2000fffe0ff */
[----:B------:R-:W-:Y:S01]  /*0260*/  ISETP.GE.OR P0, PT, R108, UR5, P0 ;  /* 0x000000056c007c0c */ /* 0x000fe20008706670 */
[----:B------:R-:W-:Y:S01]  /*0270*/  IMAD.IADD R19, R18, 0x1, R106 ;  /* 0x0000000112137824 */ /* 0x000fe200078e026a */
[----:B------:R-:W-:-:S02]  /*0280*/  MOV R4, R18 ;  /* 0x0000001200047202 */ /* 0x000fc40000000f00 */
[----:B------:R-:W-:Y:S01]  /*0290*/  MOV R5, R7 ;  /* 0x0000000700057202 */ /* 0x000fe20000000f00 */
[----:B------:R-:W1:Y:S01]  /*02a0*/  @!P3 LDC.64 R14, c[0x0][0x380] ;  /* 0x0000e000ff0ebb82 */ /* 0x000e620000000a00 */
[----:B------:R-:W-:Y:S01]  /*02b0*/  @!P3 IMAD.MOV.U32 R25, RZ, RZ, RZ ;  /* 0x000000ffff19b224 */ /* 0x000fe200078e00ff */
[----:B------:R-:W-:Y:S01]  /*02c0*/  USHF.R.S32.HI UR5, URZ, 0x1f, UR4 ;  /* 0x0000001fff057899 */ /* 0x000fe20008011404 */
[C---:B------:R-:W-:Y:S01]  /*02d0*/  IADD3 R6, P5, PT, R4.reuse, 0x5000, RZ ;  /* 0x0000500004067810 */ /* 0x040fe20007fbe0ff */
[----:B------:R-:W-:Y:S01]  /*02e0*/  @!P3 IMAD.MOV.U32 R0, RZ, RZ, RZ ;  /* 0x000000ffff00b224 */ /* 0x000fe200078e00ff */
[C---:B------:R-:W-:Y:S01]  /*02f0*/  IADD3 R10, P4, PT, R4.reuse, 0x7800, RZ ;  /* 0x00007800040a7810 */ /* 0x040fe20007f9e0ff */
[----:B------:R-:W-:Y:S01]  /*0300*/  @!P3 IMAD.WIDE.U32 R2, R119, UR8, R24 ;  /* 0x000000087702bc25 */ /* 0x000fe2000f8e0018 */
[----:B------:R-:W-:Y:S01]  /*0310*/  IADD3 R11, P6, PT, R4, 0x2800, RZ ;  /* 0x00002800040b7810 */ /* 0x000fe20007fde0ff */
[----:B------:R-:W2:Y:S01]  /*0320*/  @!P2 LDC.64 R26, c[0x0][0x380] ;  /* 0x0000e000ff1aab82 */ /* 0x000ea20000000a00 */
[C---:B------:R-:W-:Y:S01]  /*0330*/  LOP3.LUT R28, R22.reuse, 0x60, RZ, 0xc0, !PT ;  /* 0x00000060161c7812 */ /* 0x040fe200078ec0ff */
[--C-:B------:R-:W-:Y:S01]  /*0340*/  IMAD.X R7, RZ, RZ, R5.reuse, P5 ;  /* 0x000000ffff077224 */ /* 0x100fe200028e0605 */
[----:B------:R-:W-:Y:S01]  /*0350*/  LOP3.LUT R23, R22, 0x3, RZ, 0xc0, !PT ;  /* 0x0000000316177812 */ /* 0x000fe200078ec0ff */
[--C-:B------:R-:W-:Y:S01]  /*0360*/  IMAD.X R13, RZ, RZ, R5.reuse, P4 ;  /* 0x000000ffff0d7224 */ /* 0x100fe200020e0605 */
[----:B------:R-:W-:Y:S01]  /*0370*/  LOP3.LUT R124, R124, 0x40, RZ, 0xc0, !PT ;  /* 0x000000407c7c7812 */ /* 0x000fe200078ec0ff */
[----:B------:R-:W-:Y:S01]  /*0380*/  @!P2 IMAD.MOV.U32 R8, RZ, RZ, R24 ;  /* 0x000000ffff08a224 */ /* 0x000fe200078e0018 */
[----:B------:R3:W-:Y:S01]  /*0390*/  STL.128 [R1], R4 ;  /* 0x0000000401007387 */ /* 0x0007e20000100c00 */
[----:B------:R-:W4:Y:S01]  /*03a0*/  @!P1 LDC.64 R20, c[0x0][0x388] ;  /* 0x0000e200ff149b82 */ /* 0x000f220000000a00 */
[----:B------:R-:W-:Y:S01]  /*03b0*/  @!P2 IMAD.MOV.U32 R9, RZ, RZ, RZ ;  /* 0x000000ffff09a224 */ /* 0x000fe200078e00ff */
[----:B------:R-:W-:Y:S01]  /*03c0*/  LOP3.LUT R123, R123, 0x7, RZ, 0xc0, !PT ;  /* 0x000000077b7b7812 */ /* 0x000fe200078ec0ff */
[----:B------:R-:W-:Y:S01]  /*03d0*/  IMAD.X R12, RZ, RZ, R5, P6 ;  /* 0x000000ffff0c7224 */ /* 0x000fe200030e0605 */
[----:B------:R-:W-:Y:S01]  /*03e0*/  ULEA.HI UR5, UR5, UR4, URZ, 0x6 ;  /* 0x0000000405057291 */ /* 0x000fe2000f8f30ff */
[----:B------:R-:W-:-:S03]  /*03f0*/  @!P2 IMAD.WIDE.U32 R8, R109, UR8, R8 ;  /* 0x000000086d08ac25 */ /* 0x000fc6000f8e0008 */
[----:B------:R-:W5:Y:S01]  /*0400*/  @!P0 LDC.64 R16, c[0x0][0x388] ;  /* 0x0000e200ff108b82 */ /* 0x000f620000000a00 */
[----:B---3--:R-:W-:Y:S01]  /*0410*/  IMAD.MOV.U32 R6, RZ, RZ, R10 ;  /* 0x000000ffff067224 */ /* 0x008fe200078e000a */
[----:B-1----:R-:W-:Y:S01]  /*0420*/  @!P3 IADD3 R10, P4, PT, R2, R14, RZ ;  /* 0x0000000e020ab210 */ /* 0x002fe20007f9e0ff */
[----:B------:R-:W-:Y:S02]  /*0430*/  IMAD.MOV.U32 R4, RZ, RZ, R11 ;  /* 0x000000ffff047224 */ /* 0x000fe400078e000b */
[----:B------:R-:W-:Y:S01]  /*0440*/  IMAD.MOV.U32 R7, RZ, RZ, R13 ;  /* 0x000000ffff077224 */ /* 0x000fe200078e000d */
[----:B------:R-:W-:Y:S01]  /*0450*/  @!P3 IADD3.X R11, PT, PT, R15, R3, R0, P4, !PT ;  /* 0x000000030f0bb210 */ /* 0x000fe200027fe400 */
[----:B------:R-:W-:Y:S01]  /*0460*/  IMAD.MOV.U32 R5, RZ, RZ, R12 ;  /* 0x000000ffff057224 */ /* 0x000fe200078e000c */
[----:B--2---:R-:W-:Y:S01]  /*0470*/  @!P2 IADD3 R12, P4, PT, R8, R26, RZ ;  /* 0x0000001a080ca210 */ /* 0x004fe20007f9e0ff */
[----:B------:R-:W-:Y:S01]  /*0480*/  @!P1 IMAD.MOV.U32 R14, RZ, RZ, R24 ;  /* 0x000000ffff0e9224 */ /* 0x000fe200078e0018 */
[----:B------:R-:W-:Y:S01]  /*0490*/  @!P1 SHF.R.S32.HI R0, RZ, 0x1f, R122 ;  /* 0x0000001fff009819 */ /* 0x000fe2000001147a */
[----:B------:R-:W-:Y:S01]  /*04a0*/  @!P1 IMAD.MOV.U32 R15, RZ, RZ, RZ ;  /* 0x000000ffff0f9224 */ /* 0x000fe200078e00ff */
[----:B------:R1:W-:Y:S01]  /*04b0*/  STL.128 [R1+0x10], R4 ;  /* 0x0000100401007387 */ /* 0x0003e20000100c00 */
[----:B------:R-:W-:-:S02]  /*04c0*/  @!P2 IMAD.MOV.U32 R2, RZ, RZ, RZ ;  /* 0x000000ffff02a224 */ /* 0x000fc400078e00ff */
[----:B------:R-:W-:-:S03]  /*04d0*/  @!P1 IMAD.WIDE.U32 R14, R122, UR8, R14 ;  /* 0x000000087a0e9c25 */ /* 0x000fc6000f8e000e */
[----:B------:R-:W-:Y:S01]  /*04e0*/  @!P2 IADD3.X R13, PT, PT, R27, R9, R2, P4, !PT ;  /* 0x000000091b0da210 */ /* 0x000fe200027fe402 */
[----:B------:R-:W-:Y:S01]  /*04f0*/  @!P1 IMAD R0, R0, UR8, RZ ;  /* 0x0000000800009c24 */ /* 0x000fe2000f8e02ff */
[----:B------:R-:W-:Y:S01]  /*0500*/  @!P0 SHF.R.S32.HI R2, RZ, 0x1f, R108 ;  /* 0x0000001fff028819 */ /* 0x000fe2000001146c */
[----:B------:R-:W-:Y:S01]  /*0510*/  IMAD.IADD R3, R18, 0x1, R107 ;  /* 0x0000000112037824 */ /* 0x000fe200078e026b */
[----:B----4-:R-:W-:Y:S01]  /*0520*/  @!P1 IADD3 R14, P4, PT, R14, R20, RZ ;  /* 0x000000140e0e9210 */ /* 0x010fe20007f9e0ff */
[----:B------:R-:W-:Y:S02]  /*0530*/  IMAD.MOV.U32 R8, RZ, RZ, RZ ;  /* 0x000000ffff087224 */ /* 0x000fe400078e00ff */
[----:B------:R-:W-:Y:S01]  /*0540*/  @!P0 IMAD R2, R2, UR8, RZ ;  /* 0x0000000802028c24 */ /* 0x000fe2000f8e02ff */
[----:B------:R-:W-:Y:S01]  /*0550*/  @!P1 IADD3.X R15, PT, PT, R21, R15, R0, P4, !PT ;  /* 0x0000000f150f9210 */ /* 0x000fe200027fe400 */
[----:B------:R-:W-:Y:S01]  /*0560*/  @!PT LDS RZ, [RZ] ;  /* 0x00000000fffff984 */ /* 0x000fe20000000800 */
[----:B------:R-:W-:Y:S01]  /*0570*/  @!PT LDS RZ, [RZ] ;  /* 0x00000000fffff984 */ /* 0x000fe20000000800 */
[----:B------:R-:W-:Y:S01]  /*0580*/  @!PT LDS RZ, [RZ] ;  /* 0x00000000fffff984 */ /* 0x000fe20000000800 */
[----:B------:R2:W-:Y:S01]  /*0590*/  @!P3 LDGSTS.E.BYPASS.128 [R3], desc[UR10][R10.64] ;  /* 0x000000000a03bfae */ /* 0x0005e2000b98180a */
[----:B-1----:R-:W-:Y:S01]  /*05a0*/  @!P0 IMAD.MOV.U32 R4, RZ, RZ, R24 ;  /* 0x000000ffff048224 */ /* 0x002fe200078e0018 */
[----:B------:R-:W-:Y:S01]  /*05b0*/  CS2R R6, SRZ ;  /* 0x0000000000067805 */ /* 0x000fe2000001ff00 */
[----:B------:R-:W-:Y:S01]  /*05c0*/  @!P0 IMAD.MOV.U32 R5, RZ, RZ, RZ ;  /* 0x000000ffff058224 */ /* 0x000fe200078e00ff */
[----:B------:R1:W-:Y:S01]  /*05d0*/  @!P2 LDGSTS.E.BYPASS.128 [R19], desc[UR10][R12.64] ;  /* 0x000000000c13afae */ /* 0x0003e2000b98180a */
[----:B------:R-:W-:Y:S01]  /*05e0*/  IMAD.MOV.U32 R9, RZ, RZ, RZ ;  /* 0x000000ffff097224 */ /* 0x000fe200078e00ff */
[----:B------:R-:W-:Y:S01]  /*05f0*/  CS2R R20, SRZ ;  /* 0x0000000000147805 */ /* 0x000fe2000001ff00 */
[----:B------:R-:W-:Y:S01]  /*0600*/  @!P0 IMAD.WIDE.U32 R4, R108, UR8, R4 ;  /* 0x000000086c048c25 */ /* 0x000fe2000f8e0004 */
[----:B------:R3:W-:Y:S02]  /*0610*/  @!P1 LDGSTS.E.BYPASS.128 [R3+0x2800], desc[UR10][R14.64] ;  /* 0x028000000e039fae */ /* 0x0007e4000b98180a */
[----:B-----5:R-:W-:Y:S01]  /*0620*/  @!P0 IADD3 R16, P4, PT, R4, R16, RZ ;  /* 0x0000001004108210 */ /* 0x020fe20007f9e0ff */
[----:B------:R-:W-:Y:S01]  /*0630*/  IMAD.MOV.U32 R4, RZ, RZ, RZ ;  /* 0x000000ffff047224 */ /* 0x000fe200078e00ff */
[----:B--2---:R-:W-:-:S02]  /*0640*/  CS2R R10, SRZ ;  /* 0x00000000000a7805 */ /* 0x004fc4000001ff00 */
[----:B------:R-:W-:Y:S01]  /*0650*/  @!P0 IADD3.X R17, PT, PT, R17, R5, R2, P4, !PT ;  /* 0x0000000511118210 */ /* 0x000fe200027fe402 */
[----:B------:R-:W-:Y:S01]  /*0660*/  IMAD.MOV.U32 R5, RZ, RZ, RZ ;  /* 0x000000ffff057224 */ /* 0x000fe200078e00ff */
[----:B-1----:R-:W-:Y:S01]  /*0670*/  CS2R R12, SRZ ;  /* 0x00000000000c7805 */ /* 0x002fe2000001ff00 */
[----:B------:R-:W-:Y:S02]  /*0680*/  IMAD.MOV.U32 R2, RZ, RZ, RZ ;  /* 0x000000ffff027224 */ /* 0x000fe400078e00ff */
[----:B------:R1:W-:Y:S01]  /*0690*/  @!P0 LDGSTS.E.BYPASS.128 [R19+0x2800], desc[UR10][R16.64] ;  /* 0x0280000010138fae */ /* 0x0003e2000b98180a */
[----:B---3--:R-:W-:Y:S02]  /*06a0*/  IMAD.MOV.U32 R14, RZ, RZ, RZ ;  /* 0x000000ffff0e7224 */ /* 0x008fe400078e00ff */
[----:B------:R-:W-:Y:S01]  /*06b0*/  IMAD.MOV.U32 R15, RZ, RZ, RZ ;  /* 0x000000ffff0f7224 */ /* 0x000fe200078e00ff */
[----:B------:R-:W0:Y:S01]  /*06c0*/  LDGDEPBAR ;  /* 0x00000000000079af */ /* 0x000e220000000000 */
[----:B------:R-:W-:Y:S01]  /*06d0*/  IMAD.MOV.U32 R3, RZ, RZ, RZ ;  /* 0x000000ffff037224 */ /* 0x000fe200078e00ff */
[----:B-1----:R-:W-:-:S02]  /*06e0*/  CS2R R18, SRZ ;  /* 0x0000000000127805 */ /* 0x002fc4000001ff00 */
[----:B------:R-:W-:Y:S01]  /*06f0*/  CS2R R16, SRZ ;  /* 0x0000000000107805 */ /* 0x000fe2000001ff00 */
[----:B------:R-:W-:Y:S06]  /*0700*/  BRA.U !UP0, `(.L_x_23) ;  /* 0x0000001908047547 */ /* 0x000fec000b800000 */
[----:B------:R-:W-:Y:S01]  /*0710*/  SHF.R.S32.HI R0, RZ, 0x1f, R122 ;  /* 0x0000001fff007819 */ /* 0x000fe2000001147a */
[----:B------:R-:W-:Y:S01]  /*0720*/  IMAD.IADD R113, R28, 0x1, R123 ;  /* 0x000000011c717824 */ /* 0x000fe200078e027b */
[----:B------:R-:W-:Y:S01]  /*0730*/  SHF.R.S32.HI R22, RZ, 0x1f, R108 ;  /* 0x0000001fff167819 */ /* 0x000fe2000001146c */
[----:B------:R-:W-:Y:S01]  /*0740*/  IMAD.SHL.U32 R112, R23, 0x4, RZ ;  /* 0x0000000417707824 */ /* 0x000fe200078e00ff */
[----:B------:R-:W-:Y:S01]  /*0750*/  USHF.R.S32.HI UR7, URZ, 0x6, UR5 ;  /* 0x00000006ff077899 */ /* 0x000fe20008011405 */
[----:B------:R-:W-:Y:S01]  /*0760*/  IMAD.IADD R23, R123, 0x1, R124 ;  /* 0x000000017b177824 */ /* 0x000fe200078e027c */
[----:B------:R-:W-:Y:S01]  /*0770*/  UMOV UR4, URZ ;  /* 0x000000ff00047c82 */ /* 0x000fe20008000000 */
[----:B------:R-:W-:Y:S01]  /*0780*/  IMAD.WIDE.U32 R28, R122, UR8, RZ ;  /* 0x000000087a1c7c25 */ /* 0x000fe2000f8e00ff */
[----:B------:R-:W-:Y:S01]  /*0790*/  UMOV UR5, URZ ;  /* 0x000000ff00057c82 */ /* 0x000fe20008000000 */
[----:B------:R-:W-:Y:S02]  /*07a0*/  UISETP.LT.AND UP0, UPT, UR7, 0x1, UPT ;  /* 0x000000010700788c */ /* 0x000fe4000bf01270 */
[----:B------:R-:W-:Y:S01]  /*07b0*/  IMAD.WIDE.U32 R26, R108, UR8, RZ ;  /* 0x000000086c1a7c25 */ /* 0x000fe2000f8e00ff */
[----:B------:R-:W1:Y:S03]  /*07c0*/  LDCU UR9, c[0x0][0x3a0] ;  /* 0x00007400ff0977ac */ /* 0x000e660008000800 */
[----:B------:R-:W-:Y:S01]  /*07d0*/  IMAD.WIDE.U32 R120, R119, UR8, RZ ;  /* 0x0000000877787c25 */ /* 0x000fe2000f8e00ff */
[----:B------:R-:W2:Y:S03]  /*07e0*/  LDCU UR16, c[0x0][0x398] ;  /* 0x00007300ff1077ac */ /* 0x000ea60008000800 */
[----:B------:R-:W-:Y:S01]  /*07f0*/  IMAD.WIDE.U32 R114, R109, UR8, RZ ;  /* 0x000000086d727c25 */ /* 0x000fe2000f8e00ff */
[----:B------:R-:W3:Y:S03]  /*0800*/  LDCU UR17, c[0x0][0x39c] ;  /* 0x00007380ff1177ac */ /* 0x000ee60008000800 */
[----:B------:R-:W-:-:S02]  /*0810*/  IMAD R0, R0, UR8, RZ ;  /* 0x0000000800007c24 */ /* 0x000fc4000f8e02ff */
[----:B------:R-:W-:Y:S01]  /*0820*/  IMAD R22, R22, UR8, RZ ;  /* 0x0000000816167c24 */ /* 0x000fe2000f8e02ff */
[----:B------:R-:W-:Y:S01]  /*0830*/  USEL UR8, UR7, 0x1, !UP0 ;  /* 0x0000000107087887 */ /* 0x000fe2000c000000 */
[--C-:B------:R-:W-:Y:S02]  /*0840*/  IMAD R113, R113, 0x50, R112.reuse ;  /* 0x0000005071717824 */ /* 0x100fe400078e0270 */
[----:B------:R-:W-:Y:S02]  /*0850*/  IMAD R112, R23, 0x50, R112 ;  /* 0x0000005017707824 */ /* 0x000fe400078e0270 */
[----:B------:R-:W-:Y:S02]  /*0860*/  IMAD.MOV.U32 R4, RZ, RZ, RZ ;  /* 0x000000ffff047224 */ /* 0x000fe400078e00ff */
[----:B------:R-:W-:Y:S02]  /*0870*/  IMAD.MOV.U32 R40, RZ, RZ, RZ ;  /* 0x000000ffff287224 */ /* 0x000fe400078e00ff */
[----:B------:R-:W-:-:S02]  /*0880*/  VIADD R30, R121, UR4 ;  /* 0x00000004791e7c36 */ /* 0x000fc40008000000 */
[----:B------:R-:W-:Y:S02]  /*0890*/  VIADD R23, R115, UR5 ;  /* 0x0000000573177c36 */ /* 0x000fe40008000000 */
[----:B------:R-:W-:Y:S02]  /*08a0*/  IMAD.IADD R110, R0, 0x1, R29 ;  /* 0x00000001006e7824 */ /* 0x000fe400078e021d */
[----:B-123--:R-:W-:-:S07]  /*08b0*/  IMAD.IADD R111, R22, 0x1, R27 ;  /* 0x00000001166f7824 */ /* 0x00efce00078e021b */
.L_x_26:
[----:B------:R-:W-:-:S05]  /*08c0*/  VIADD R0, R40, 0x1 ;  /* 0x0000000128007836 */ /* 0x000fca0000000000 */
[----:B------:R-:W-:-:S13]  /*08d0*/  ISETP.GE.AND P0, PT, R0, UR7, PT ;  /* 0x0000000700007c0c */ /* 0x000fda000bf06270 */
[----:B------:R-:W-:Y:S05]  /*08e0*/  @P0 BRA `(.L_x_24) ;  /* 0x0000000400100947 */ /* 0x000fea0003800000 */
[----:B------:R-:W-:Y:S01]  /*08f0*/  IMAD.SHL.U32 R45, R40, 0x40, RZ ;  /* 0x00000040282d7824 */ /* 0x000fe200078e00ff */
[----:B------:R-:W-:Y:S01]  /*0900*/  LOP3.LUT R26, RZ, R40, RZ, 0x33, !PT ;  /* 0x00000028ff1a7212 */ /* 0x000fe200078e33ff */
[----:B------:R-:W1:Y:S03]  /*0910*/  LDCU UR5, c[0x0][0x3a0] ;  /* 0x00007400ff0577ac */ /* 0x000e660008000800 */
[----:B------:R-:W-:-:S05]  /*0920*/  LOP3.LUT R22, R45, R24, RZ, 0xfc, !PT ;  /* 0x000000182d167212 */ /* 0x000fca00078efcff */
[----:B------:R-:W-:-:S05]  /*0930*/  VIADD R22, R22, 0x40 ;  /* 0x0000004016167836 */ /* 0x000fca0000000000 */
[----:B------:R-:W-:Y:S01]  /*0940*/  ISETP.GE.AND P0, PT, R22, UR9, PT ;  /* 0x0000000916007c0c */ /* 0x000fe2000bf06270 */
[----:B------:R-:W-:-:S03]  /*0950*/  IMAD.SHL.U32 R22, R40, 0x8, RZ ;  /* 0x0000000828167824 */ /* 0x000fc600078e00ff */
[----:B------:R-:W-:Y:S02]  /*0960*/  ISETP.GE.OR P3, PT, R119, UR16, P0 ;  /* 0x0000001077007c0c */ /* 0x000fe40008766670 */
[----:B------:R-:W-:Y:S02]  /*0970*/  LOP3.LUT R22, R22, 0x8, RZ, 0xc, !PT ;  /* 0x0000000816167812 */ /* 0x000fe400078e0cff */
[----:B------:R-:W-:-:S03]  /*0980*/  ISETP.GE.OR P2, PT, R109, UR16, P0 ;  /* 0x000000106d007c0c */ /* 0x000fc60008746670 */
[----:B------:R-:W-:-:S06]  /*0990*/  IMAD.IADD R38, R1, 0x1, R22 ;  /* 0x0000000101267824 */ /* 0x000fcc00078e0216 */
[----:B------:R-:W2:Y:S01]  /*09a0*/  @!P3 LDL.64 R22, [R38] ;  /* 0x000000002616b983 */ /* 0x000ea20000100a00 */
[----:B------:R-:W-:Y:S01]  /*09b0*/  IMAD.SHL.U32 R28, R26, 0x8, RZ ;  /* 0x000000081a1c7824 */ /* 0x000fe200078e00ff */
[----:B------:R-:W-:Y:S01]  /*09c0*/  ISETP.GE.OR P1, PT, R122, UR17, P0 ;  /* 0x000000117a007c0c */ /* 0x000fe20008726670 */
[----:B------:R-:W3:Y:S01]  /*09d0*/  @!P3 LDC.64 R32, c[0x0][0x380] ;  /* 0x0000e000ff20bb82 */ /* 0x000ee20000000a00 */
[----:B------:R-:W-:Y:S01]  /*09e0*/  ISETP.GE.OR P0, PT, R108, UR17, P0 ;  /* 0x000000116c007c0c */ /* 0x000fe20008706670 */
[----:B------:R4:W5:Y:S01]  /*09f0*/  @!P2 LDL.64 R26, [R38] ;  /* 0x00000000261aa983 */ /* 0x0009620000100a00 */
[----:B------:R-:W-:-:S05]  /*0a00*/  LOP3.LUT R28, R28, 0x8, RZ, 0xe2, !PT ;  /* 0x000000081c1c7812 */ /* 0x000fca00078ee2ff */
[----:B------:R-:W-:Y:S01]  /*0a10*/  IMAD.IADD R43, R1, 0x1, R28 ;  /* 0x00000001012b7824 */ /* 0x000fe200078e021c */
[----:B------:R-:W-:Y:S01]  /*0a20*/  UMOV UR4, URZ ;  /* 0x000000ff00047c82 */ /* 0x000fe20008000000 */
[----:B------:R-:W-:Y:S01]  /*0a30*/  @!P3 IADD3 R39, P4, P5, R120, R45, R24 ;  /* 0x0000002d7827b210 */ /* 0x000fe20007d9e018 */
[----:B------:R-:W5:Y:S02]  /*0a40*/  @!P2 LDC.64 R34, c[0x0][0x380] ;  /* 0x0000e000ff22ab82 */ /* 0x000f640000000a00 */
[----:B------:R-:W5:Y:S04]  /*0a50*/  @!P1 LDL.64 R28, [R43+0x10] ;  /* 0x000010002b1c9983 */ /* 0x000f680000100a00 */
[----:B------:R5:W5:Y:S01]  /*0a60*/  @!P0 LDL.64 R30, [R43+0x10] ;  /* 0x000010002b1e8983 */ /* 0x000b620000100a00 */
[----:B------:R-:W-:Y:S01]  /*0a70*/  VIADD R42, R121, UR4 ;  /* 0x00000004792a7c36 */ /* 0x000fe20008000000 */
[----:B------:R-:W5:Y:S01]  /*0a80*/  @!P1 LDC.64 R36, c[0x0][0x388] ;  /* 0x0000e200ff249b82 */ /* 0x000f620000000a00 */
[----:B------:R-:W-:Y:S01]  /*0a90*/  VIADD R44, R115, UR4 ;  /* 0x00000004732c7c36 */ /* 0x000fe20008000000 */
[----:B------:R-:W4:Y:S01]  /*0aa0*/  LDCU UR4, c[0x0][0x3a0] ;  /* 0x00007400ff0477ac */ /* 0x000f220008000800 */
[----:B------:R-:W-:Y:S01]  /*0ab0*/  @!P3 SHF.R.S32.HI R41, RZ, 0x1f, R45 ;  /* 0x0000001fff29b819 */ /* 0x000fe2000001142d */
[----:B-1----:R-:W-:Y:S01]  /*0ac0*/  IMAD.WIDE.U32 R46, R122, UR5, RZ ;  /* 0x000000057a2e7c25 */ /* 0x002fe2000f8e00ff */
[----:B---3--:R-:W-:-:S02]  /*0ad0*/  @!P3 IADD3 R32, P6, PT, R39, R32, RZ ;  /* 0x000000202720b210 */ /* 0x008fc40007fde0ff */
[----:B------:R-:W-:Y:S01]  /*0ae0*/  @!P3 IADD3.X R42, PT, PT, R42, R41, RZ, P4, P5 ;  /* 0x000000292a2ab210 */ /* 0x000fe200027ea4ff */
[----:B----4-:R-:W1:Y:S01]  /*0af0*/  @!P0 LDC.64 R38, c[0x0][0x388] ;  /* 0x0000e200ff268b82 */ /* 0x010e620000000a00 */
[----:B------:R-:W-:-:S03]  /*0b00*/  @!P1 SHF.R.S32.HI R47, RZ, 0x1f, R45 ;  /* 0x0000001fff2f9819 */ /* 0x000fc6000001142d */
[----:B------:R-:W-:Y:S01]  /*0b10*/  @!P3 IMAD.X R33, R42, 0x1, R33, P6 ;  /* 0x000000012a21b824 */ /* 0x000fe200030e0621 */
[----:B------:R-:W-:Y:S01]  /*0b20*/  @!P1 IADD3 R41, P5, P6, R46, R45, R24 ;  /* 0x0000002d2e299210 */ /* 0x000fe20007ebe018 */
[----:B------:R-:W-:Y:S01]  /*0b30*/  IMAD.WIDE.U32 R48, R108, UR4, RZ ;  /* 0x000000046c307c25 */ /* 0x000fe2000f8e00ff */
[----:B--2---:R-:W-:-:S05]  /*0b40*/  @!P3 MOV R22, R22 ;  /* 0x000000160016b202 */ /* 0x004fca0000000f00 */
[----:B------:R-:W-:Y:S01]  /*0b50*/  @!P3 IMAD.IADD R23, R107, 0x1, R22 ;  /* 0x000000016b17b824 */ /* 0x000fe200078e0216 */
[----:B------:R-:W-:Y:S02]  /*0b60*/  @!P2 SHF.R.S32.HI R22, RZ, 0x1f, R45 ;  /* 0x0000001fff16a819 */ /* 0x000fe4000001142d */
[----:B-----5:R-:W-:Y:S02]  /*0b70*/  @!P2 MOV R27, R26 ;  /* 0x0000001a001ba202 */ /* 0x020fe40000000f00 */
[----:B------:R-:W-:Y:S01]  /*0b80*/  @!PT LDS RZ, [RZ] ;  /* 0x00000000fffff984 */ /* 0x000fe20000000800 */
[----:B------:R-:W-:Y:S01]  /*0b90*/  @!PT LDS RZ, [RZ] ;  /* 0x00000000fffff984 */ /* 0x000fe20000000800 */
[----:B------:R-:W-:Y:S01]  /*0ba0*/  @!PT LDS RZ, [RZ] ;  /* 0x00000000fffff984 */ /* 0x000fe20000000800 */
[----:B------:R2:W-:Y:S01]  /*0bb0*/  @!P3 LDGSTS.E.BYPASS.128 [R23], desc[UR10][R32.64+0x40] ;  /* 0x000000402017bfae */ /* 0x0005e2000b98180a */
[----:B------:R-:W-:-:S04]  /*0bc0*/  @!P2 IADD3 R43, P3, P4, R114, R45, R24 ;  /* 0x0000002d722ba210 */ /* 0x000fc80007c7e018 */
[----:B------:R-:W-:Y:S02]  /*0bd0*/  @!P2 IADD3.X R26, PT, PT, R44, R22, RZ, P3, P4 ;  /* 0x000000162c1aa210 */ /* 0x000fe40001fe84ff */
[----:B------:R-:W-:Y:S02]  /*0be0*/  @!P1 IADD3 R36, P3, PT, R41, R36, RZ ;  /* 0x0000002429249210 */ /* 0x000fe40007f7e0ff */
[----:B------:R-:W-:Y:S02]  /*0bf0*/  @!P1 IADD3.X R22, PT, PT, R110, R47, RZ, P5, P6 ;  /* 0x0000002f6e169210 */ /* 0x000fe40002fec4ff */
[----:B------:R-:W-:Y:S01]  /*0c00*/  @!P0 IADD3 R41, P5, P6, R48, R45, R24 ;  /* 0x0000002d30298210 */ /* 0x000fe20007ebe018 */
[----:B--2---:R-:W-:Y:S01]  /*0c10*/  @!P2 IMAD.IADD R23, R106, 0x1, R27 ;  /* 0x000000016a17a824 */ /* 0x004fe200078e021b */
[----:B------:R-:W-:Y:S01]  /*0c20*/  @!P0 SHF.R.S32.HI R32, RZ, 0x1f, R45 ;  /* 0x0000001fff208819 */ /* 0x000fe2000001142d */
[----:B------:R-:W-:Y:S01]  /*0c30*/  @!P1 IMAD.X R37, R22, 0x1, R37, P3 ;  /* 0x0000000116259824 */ /* 0x000fe200018e0625 */
[----:B------:R-:W-:-:S02]  /*0c40*/  @!P2 IADD3 R34, P4, PT, R43, R34, RZ ;  /* 0x000000222b22a210 */ /* 0x000fc40007f9e0ff */
[----:B------:R-:W-:Y:S02]  /*0c50*/  @!P1 MOV R28, R28 ;  /* 0x0000001c001c9202 */ /* 0x000fe40000000f00 */
[----:B-1----:R-:W-:Y:S01]  /*0c60*/  @!P0 IADD3 R38, P3, PT, R41, R38, RZ ;  /* 0x0000002629268210 */ /* 0x002fe20007f7e0ff */
[----:B------:R-:W-:Y:S01]  /*0c70*/  @!P2 IMAD.X R35, R26, 0x1, R35, P4 ;  /* 0x000000011a23a824 */ /* 0x000fe200020e0623 */
[----:B------:R-:W-:Y:S01]  /*0c80*/  @!P0 IADD3.X R22, PT, PT, R111, R32, RZ, P5, P6 ;  /* 0x000000206f168210 */ /* 0x000fe20002fec4ff */
[----:B------:R-:W-:Y:S01]  /*0c90*/  @!P1 IMAD.IADD R27, R107, 0x1, R28 ;  /* 0x000000016b1b9824 */ /* 0x000fe200078e021c */
[----:B------:R-:W-:Y:S02]  /*0ca0*/  @!P0 MOV R29, R30 ;  /* 0x0000001e001d8202 */ /* 0x000fe40000000f00 */
[----:B------:R1:W-:Y:S01]  /*0cb0*/  @!P2 LDGSTS.E.BYPASS.128 [R23], desc[UR10][R34.64+0x40] ;  /* 0x000000402217afae */ /* 0x0003e2000b98180a */
[----:B------:R-:W-:Y:S02]  /*0cc0*/  @!P0 IMAD.X R39, R22, 0x1, R39, P3 ;  /* 0x0000000116278824 */ /* 0x000fe400018e0627 */
[----:B------:R-:W-:Y:S01]  /*0cd0*/  @!P0 IMAD.IADD R29, R106, 0x1, R29 ;  /* 0x000000016a1d8824 */ /* 0x000fe200078e021d */
[----:B------:R1:W-:Y:S04]  /*0ce0*/  @!P1 LDGSTS.E.BYPASS.128 [R27], desc[UR10][R36.64+0x40] ;  /* 0x00000040241b9fae */ /* 0x0003e8000b98180a */
[----:B------:R1:W-:Y:S04]  /*0cf0*/  @!P0 LDGSTS.E.BYPASS.128 [R29], desc[UR10][R38.64+0x40] ;  /* 0x00000040261d8fae */ /* 0x0003e8000b98180a */
[----:B------:R-:W0:Y:S01]  /*0d00*/  LDGDEPBAR ;  /* 0x00000000000079af */ /* 0x000e220000000000 */
[----:B------:R-:W-:-:S04]  /*0d10*/  DEPBAR.LE SB0, 0x1 ;  /* 0x000080400000791a */ /* 0x000fc80000000000 */
[----:B------:R-:W-:Y:S05]  /*0d20*/  BRA `(.L_x_25) ;  /* 0x0000000000047947 */ /* 0x000fea0003800000 */
.L_x_24:
[----:B------:R-:W-:-:S04]  /*0d30*/  DEPBAR.LE SB0, 0x0 ;  /* 0x000080000000791a */ /* 0x000fc80000000000 */
.L_x_25:
[----:B------:R-:W-:Y:S01]  /*0d40*/  IMAD.SHL.U32 R22, R40, 0x8, RZ ;  /* 0x0000000828167824 */ /* 0x000fe200078e00ff */
[----:B------:R-:W-:Y:S04]  /*0d50*/  BAR.SYNC.DEFER_BLOCKING 0x0 ;  /* 0x0000000000007b1d */ /* 0x000fe80000010000 */
[----:B------:R-:W-:-:S05]  /*0d60*/  LOP3.LUT R22, R22, 0x8, RZ, 0xc0, !PT ;  /* 0x0000000816167812 */ /* 0x000fca00078ec0ff */
[----:B------:R-:W-:-:S05]  /*0d70*/  IMAD.IADD R28, R1, 0x1, R22 ;  /* 0x00000001011c7824 */ /* 0x000fca00078e0216 */
[----:B-1----:R-:W2:Y:S04]  /*0d80*/  LDL.64 R22, [R28+0x10] ;  /* 0x000010001c167983 */ /* 0x002ea80000100a00 */
        /* <DEDUP_REMOVED lines=42> */
[----:B--2---:R-:W-:-:S02]  /*1030*/  F2FP.F16.E4M3.UNPACK_B R66, R50 ;  /* 0x00000032ff42723e */ /* 0x004fc400020006ff */
[----:B------:R-:W-:Y:S02]  /*1040*/  F2FP.F16.E4M3.UNPACK_B R50, R50.H1 ;  /* 0x00000032ff32723e */ /* 0x000fe400030006ff */
[-C--:B---3--:R-:W-:Y:S02]  /*1050*/  F2FP.F16.E4M3.UNPACK_B R67, R51.reuse ;  /* 0x00000033ff43723e */ /* 0x088fe400020006ff */
[----:B------:R-:W-:Y:S02]  /*1060*/  F2FP.F16.E4M3.UNPACK_B R51, R51.H1 ;  /* 0x00000033ff33723e */ /* 0x000fe400030006ff */
[----:B----4-:R-:W-:Y:S02]  /*1070*/  F2FP.F16.E4M3.UNPACK_B R28, R71 ;  /* 0x00000047ff1c723e */ /* 0x010fe400020006ff */
[----:B-----5:R-:W-:Y:S02]  /*1080*/  F2FP.F16.E4M3.UNPACK_B R29, R70 ;  /* 0x00000046ff1d723e */ /* 0x020fe400020006ff */
[----:B------:R-:W-:-:S02]  /*1090*/  F2FP.F16.E4M3.UNPACK_B R30, R69 ;  /* 0x00000045ff1e723e */ /* 0x000fc400020006ff */
[----:B------:R-:W-:Y:S02]  /*10a0*/  F2FP.F16.E4M3.UNPACK_B R31, R68 ;  /* 0x00000044ff1f723e */ /* 0x000fe400020006ff */
[-C--:B------:R-:W-:Y:S02]  /*10b0*/  F2FP.F16.E4M3.UNPACK_B R62, R54.reuse ;  /* 0x00000036ff3e723e */ /* 0x080fe400020006ff */
[----:B------:R-:W-:-:S03]  /*10c0*/  F2FP.F16.E4M3.UNPACK_B R54, R54.H1 ;  /* 0x00000036ff36723e */ /* 0x000fc600030006ff */
[C---:B------:R-:W-:Y:S01]  /*10d0*/  HMMA.16816.F16 R82, R28.reuse, R66, RZ ;  /* 0x000000421c52723c */ /* 0x040fe200000008ff */
[-C--:B------:R-:W-:Y:S02]  /*10e0*/  F2FP.F16.E4M3.UNPACK_B R63, R55.reuse ;  /* 0x00000037ff3f723e */ /* 0x080fe400020006ff */
[----:B------:R-:W-:Y:S02]  /*10f0*/  F2FP.F16.E4M3.UNPACK_B R55, R55.H1 ;  /* 0x00000037ff37723e */ /* 0x000fe400030006ff */
[-C--:B------:R-:W-:Y:S02]  /*1100*/  F2FP.F16.E4M3.UNPACK_B R60, R56.reuse ;  /* 0x00000038ff3c723e */ /* 0x080fe400020006ff */
[----:B------:R-:W-:Y:S01]  /*1110*/  F2FP.F16.E4M3.UNPACK_B R56, R56.H1 ;  /* 0x00000038ff38723e */ /* 0x000fe200030006ff */
[----:B------:R-:W-:Y:S01]  /*1120*/  HMMA.16816.F16 R46, R28, R62, RZ ;  /* 0x0000003e1c2e723c */ /* 0x000fe200000008ff */
[-C--:B------:R-:W-:Y:S02]  /*1130*/  F2FP.F16.E4M3.UNPACK_B R61, R57.reuse ;  /* 0x00000039ff3d723e */ /* 0x080fe400020006ff */
[----:B------:R-:W-:-:S02]  /*1140*/  F2FP.F16.E4M3.UNPACK_B R57, R57.H1 ;  /* 0x00000039ff39723e */ /* 0x000fc400030006ff */
[-C--:B------:R-:W-:Y:S02]  /*1150*/  F2FP.F16.E4M3.UNPACK_B R64, R58.reuse ;  /* 0x0000003aff40723e */ /* 0x080fe400020006ff */
[----:B------:R-:W-:Y:S01]  /*1160*/  F2FP.F16.E4M3.UNPACK_B R58, R58.H1 ;  /* 0x0000003aff3a723e */ /* 0x000fe200030006ff */
[----:B------:R-:W-:Y:S01]  /*1170*/  HMMA.16816.F16 R44, R28, R60, RZ ;  /* 0x0000003c1c2c723c */ /* 0x000fe200000008ff */
[-C--:B------:R-:W-:Y:S02]  /*1180*/  F2FP.F16.E4M3.UNPACK_B R65, R59.reuse ;  /* 0x0000003bff41723e */ /* 0x080fe400020006ff */
[----:B------:R-:W-:-:S05]  /*1190*/  F2FP.F16.E4M3.UNPACK_B R59, R59.H1 ;  /* 0x0000003bff3b723e */ /* 0x000fca00030006ff */
[----:B------:R-:W-:Y:S01]  /*11a0*/  HMMA.16816.F16 R38, R28, R64, RZ ;  /* 0x000000401c26723c */ /* 0x000fe200000008ff */
        /* <DEDUP_REMOVED lines=9> */
[----:B------:R-:W-:Y:S01]  /*1240*/  F2FP.F16.E4M3.UNPACK_B R29, R70.H1 ;  /* 0x00000046ff1d723e */ /* 0x000fe200030006ff */
[----:B------:R-:W2:Y:S01]  /*1250*/  LD.E R71, desc[UR10][R72.64+0x530] ;  /* 0x0005300a48477980 */ /* 0x000ea2000c101900 */
[----:B------:R-:W-:Y:S02]  /*1260*/  F2FP.F16.E4M3.UNPACK_B R30, R69.H1 ;  /* 0x00000045ff1e723e */ /* 0x000fe400030006ff */
[----:B------:R-:W-:Y:S01]  /*1270*/  F2FP.F16.E4M3.UNPACK_B R31, R68.H1 ;  /* 0x00000044ff1f723e */ /* 0x000fe200030006ff */
[----:B------:R-:W3:Y:S04]  /*1280*/  LD.E R70, desc[UR10][R72.64+0x520] ;  /* 0x0005200a48467980 */ /* 0x000ee8000c101900 */
[----:B------:R-:W4:Y:S02]  /*1290*/  LD.E R68, desc[UR10][R72.64+0x7a0] ;  /* 0x0007a00a48447980 */ /* 0x000f24000c101900 */
[C---:B------:R-:W-:Y:S02]  /*12a0*/  HMMA.16816.F16 R82, R28.reuse, R50, R82 ;  /* 0x000000321c52723c */ /* 0x040fe40000000852 */
[----:B------:R-:W5:Y:S06]  /*12b0*/  LD.E R69, desc[UR10][R72.64+0x7b0] ;  /* 0x0007b00a48457980 */ /* 0x000f6c000c101900 */
        /* <DEDUP_REMOVED lines=40> */
[----:B------:R-:W-:Y:S01]  /*1540*/  HMMA.16816.F16 R54, R40, R54, R62 ;  /* 0x000000362836723c */ /* 0x000fe2000000083e */
[----:B------:R-:W-:Y:S02]  /*1550*/  F2FP.F16.E4M3.UNPACK_B R62, R78 ;  /* 0x0000004eff3e723e */ /* 0x000fe400020006ff */
[----:B------:R-:W-:-:S05]  /*1560*/  F2FP.F16.E4M3.UNPACK_B R63, R79 ;  /* 0x0000004fff3f723e */ /* 0x000fca00020006ff */
        /* <DEDUP_REMOVED lines=9> */
[----:B------:R-:W-:Y:S01]  /*1600*/  HMMA.16816.F16 R74, R40, R62, RZ ;  /* 0x0000003e284a723c */ /* 0x000fe200000008ff */
[----:B------:R-:W-:Y:S02]  /*1610*/  F2FP.F16.E4M3.UNPACK_B R80, R93.H1 ;  /* 0x0000005dff50723e */ /* 0x000fe400030006ff */
[----:B------:R-:W-:-:S02]  /*1620*/  F2FP.F16.E4M3.UNPACK_B R81, R92.H1 ;  /* 0x0000005cff51723e */ /* 0x000fc400030006ff */
[----:B------:R-:W-:Y:S02]  /*1630*/  F2FP.F16.E4M3.UNPACK_B R78, R78.H1 ;  /* 0x0000004eff4e723e */ /* 0x000fe400030006ff */
[----:B------:R-:W-:Y:S01]  /*1640*/  F2FP.F16.E4M3.UNPACK_B R79, R79.H1 ;  /* 0x0000004fff4f723e */ /* 0x000fe200030006ff */
[----:B------:R-:W-:Y:S02]  /*1650*/  HADD2 R21, R82, R21 ;  /* 0x0000001552157230 */ /* 0x000fe40000000000 */
[----:B------:R-:W-:Y:S01]  /*1660*/  HADD2 R90, R83, R90 ;  /* 0x0000005a535a7230 */ /* 0x000fe20000000000 */
[----:B--2---:R-:W-:Y:S02]  /*1670*/  F2FP.F16.E4M3.UNPACK_B R65, R71 ;  /* 0x00000047ff41723e */ /* 0x004fe400020006ff */
[----:B---3--:R-:W-:Y:S02]  /*1680*/  F2FP.F16.E4M3.UNPACK_B R64, R70 ;  /* 0x00000046ff40723e */ /* 0x008fe400020006ff */
[----:B----4-:R-:W-:-:S02]  /*1690*/  F2FP.F16.E4M3.UNPACK_B R66, R68 ;  /* 0x00000044ff42723e */ /* 0x010fc400020006ff */
[----:B-----5:R-:W-:-:S03]  /*16a0*/  F2FP.F16.E4M3.UNPACK_B R67, R69 ;  /* 0x00000045ff43723e */ /* 0x020fc600020006ff */
[C---:B------:R-:W-:Y:S08]  /*16b0*/  HMMA.16816.F16 R72, R40.reuse, R64, RZ ;  /* 0x000000402848723c */ /* 0x040ff000000008ff */
[----:B------:R-:W-:Y:S01]  /*16c0*/  HMMA.16816.F16 R84, R40, R66, RZ ;  /* 0x000000422854723c */ /* 0x000fe200000008ff */
[----:B------:R-:W-:Y:S02]  /*16d0*/  F2FP.F16.E4M3.UNPACK_B R40, R89.H1 ;  /* 0x00000059ff28723e */ /* 0x000fe400030006ff */
[----:B------:R-:W-:-:S02]  /*16e0*/  F2FP.F16.E4M3.UNPACK_B R41, R88.H1 ;  /* 0x00000058ff29723e */ /* 0x000fc400030006ff */
[----:B------:R-:W-:Y:S02]  /*16f0*/  F2FP.F16.E4M3.UNPACK_B R42, R77.H1 ;  /* 0x0000004dff2a723e */ /* 0x000fe400030006ff */
[----:B------:R-:W-:Y:S02]  /*1700*/  F2FP.F16.E4M3.UNPACK_B R43, R76.H1 ;  /* 0x0000004cff2b723e */ /* 0x000fe400030006ff */
[----:B------:R-:W-:Y:S02]  /*1710*/  F2FP.F16.E4M3.UNPACK_B R70, R70.H1 ;  /* 0x00000046ff46723e */ /* 0x000fe400030006ff */
[----:B------:R-:W-:Y:S02]  /*1720*/  F2FP.F16.E4M3.UNPACK_B R71, R71.H1 ;  /* 0x00000047ff47723e */ /* 0x000fe400030006ff */
[----:B------:R-:W-:Y:S02]  /*1730*/  F2FP.F16.E4M3.UNPACK_B R68, R68.H1 ;  /* 0x00000044ff44723e */ /* 0x000fe400030006ff */
[----:B------:R-:W-:Y:S01]  /*1740*/  F2FP.F16.E4M3.UNPACK_B R69, R69.H1 ;  /* 0x00000045ff45723e */ /* 0x000fe200030006ff */
        /* <DEDUP_REMOVED lines=17> */
[----:B------:R-:W3:Y:S06]  /*1860*/  LD.E R116, desc[UR10][R36.64+0xca0] ;  /* 0x000ca00a24747980 */ /* 0x000eec000c101900 */
[C---:B------:R-:W-:Y:S08]  /*1870*/  HMMA.16816.F16 R82, R40.reuse, R80, R82 ;  /* 0x000000502852723c */ /* 0x040ff00000000852 */
[C---:B------:R-:W-:Y:S08]  /*1880*/  HMMA.16816.F16 R86, R40.reuse, R78, R86 ;  /* 0x0000004e2856723c */ /* 0x040ff00000000856 */
[C---:B------:R-:W-:Y:S08]  /*1890*/  HMMA.16816.F16 R88, R40.reuse, R70, R88 ;  /* 0x000000462858723c */ /* 0x040ff00000000858 */
[----:B------:R-:W-:Y:S01]  /*18a0*/  HMMA.16816.F16 R40, R40, R68, R92 ;  /* 0x000000442828723c */ /* 0x000fe2000000085c */
[----:B------:R-:W-:-:S02]  /*18b0*/  HADD2 R93, R44, R13 ;  /* 0x0000000d2c5d7230 */ /* 0x000fc40000000000 */
[----:B------:R-:W4:Y:S01]  /*18c0*/  LD.E R13, desc[UR10][R36.64+0xcb0] ;  /* 0x000cb00a240d7980 */ /* 0x000f22000c101900 */
[----:B------:R-:W-:Y:S02]  /*18d0*/  HADD2 R92, R47, R19 ;  /* 0x000000132f5c7230 */ /* 0x000fe40000000000 */
[----:B------:R-:W-:Y:S02]  /*18e0*/  HADD2 R96, R38, R17 ;  /* 0x0000001126607230 */ /* 0x000fe40000000000 */
[----:B------:R-:W-:Y:S01]  /*18f0*/  HADD2 R97, R39, R16 ;  /* 0x0000001027617230 */ /* 0x000fe20000000000 */
[----:B------:R-:W-:Y:S01]  /*1900*/  F2FP.F16.E4M3.UNPACK_B R16, R118 ;  /* 0x00000076ff10723e */ /* 0x000fe200020006ff */
[----:B------:R-:W-:Y:S02]  /*1910*/  HADD2 R49, R49, R18 ;  /* 0x0000001231317230 */ /* 0x000fe40000000000 */
[----:B------:R-:W-:Y:S02]  /*1920*/  HADD2 R91, R46, R91 ;  /* 0x0000005b2e5b7230 */ /* 0x000fe40000000000 */
[----:B------:R-:W-:Y:S01]  /*1930*/  HADD2 R20, R45, R20 ;  /* 0x000000142d147230 */ /* 0x000fe20000000000 */
[----:B--2---:R-:W-:-:S02]  /*1940*/  F2FP.F16.E4M3.UNPACK_B R17, R117 ;  /* 0x00000075ff11723e */ /* 0x004fc400020006ff */
[----:B---3--:R-:W-:Y:S02]  /*1950*/  F2FP.F16.E4M3.UNPACK_B R18, R116 ;  /* 0x00000074ff12723e */ /* 0x008fe400020006ff */
[----:B----4-:R-:W-:-:S07]  /*1960*/  F2FP.F16.E4M3.UNPACK_B R19, R13 ;  /* 0x0000000dff13723e */ /* 0x010fce00020006ff */
        /* <DEDUP_REMOVED lines=12> */
[----:B------:R-:W2:Y:S04]  /*1a30*/  LD.E R18, desc[UR10][R36.64+0x11b0] ;  /* 0x0011b00a24127980 */ /* 0x000ea8000c101900 */
[----:B------:R-:W3:Y:S04]  /*1a40*/  LD.E R17, desc[UR10][R36.64+0x11a0] ;  /* 0x0011a00a24117980 */ /* 0x000ee8000c101900 */
[----:B------:R-:W4:Y:S04]  /*1a50*/  LD.E R16, desc[UR10][R36.64+0xf30] ;  /* 0x000f300a24107980 */ /* 0x000f28000c101900 */
[----:B------:R-:W5:Y:S01]  /*1a60*/  LD.E R36, desc[UR10][R36.64+0xf20] ;  /* 0x000f200a24247980 */ /* 0x000f62000c101900 */
[----:B------:R-:W-:-:S02]  /*1a70*/  HADD2 R48, R48, R15 ;  /* 0x0000000f30307230 */ /* 0x000fc40000000000 */
[----:B------:R-:W-:Y:S02]  /*1a80*/  HADD2 R34, R34, R14 ;  /* 0x0000000e22227230 */ /* 0x000fe40000000000 */
[----:B------:R-:W-:Y:S02]  /*1a90*/  HADD2 R22, R22, R12 ;  /* 0x0000000c16167230 */ /* 0x000fe40000000000 */
[----:B------:R-:W-:Y:S02]  /*1aa0*/  HADD2 R32, R32, R11 ;  /* 0x0000000b20207230 */ /* 0x000fe40000000000 */
[----:B------:R-:W-:Y:S02]  /*1ab0*/  HADD2 R30, R30, R10 ;  /* 0x0000000a1e1e7230 */ /* 0x000fe40000000000 */
[----:B------:R-:W-:Y:S02]  /*1ac0*/  HADD2 R31, R31, R9 ;  /* 0x000000091f1f7230 */ /* 0x000fe40000000000 */
[----:B------:R-:W-:Y:S01]  /*1ad0*/  HADD2 R28, R28, R8 ;  /* 0x000000081c1c7230 */ /* 0x000fe20000000000 */
[----:B------:R-:W-:Y:S01]  /*1ae0*/  ISETP.NE.AND P0, PT, R0, UR8, PT ;  /* 0x0000000800007c0c */ /* 0x000fe2000bf05270 */
        /* <DEDUP_REMOVED lines=28> */
[----:B------:R-:W-:Y:S01]  /*1cb0*/  HADD2 R4, R47, R4 ;  /* 0x000000042f047230 */ /* 0x000fe20000000000 */
[----:B------:R-:W-:Y:S01]  /*1cc0*/  BAR.SYNC.DEFER_BLOCKING 0x0 ;  /* 0x0000000000007b1d */ /* 0x000fe20000010000 */
[----:B--2---:R-:W-:Y:S02]  /*1cd0*/  F2FP.F16.E4M3.UNPACK_B R15, R18 ;  /* 0x00000012ff0f723e */ /* 0x004fe400020006ff */
[----:B---3--:R-:W-:-:S02]  /*1ce0*/  F2FP.F16.E4M3.UNPACK_B R14, R17 ;  /* 0x00000011ff0e723e */ /* 0x008fc400020006ff */
[----:B----4-:R-:W-:Y:S02]  /*1cf0*/  F2FP.F16.E4M3.UNPACK_B R13, R16 ;  /* 0x00000010ff0d723e */ /* 0x010fe400020006ff */
[----:B-----5:R-:W-:-:S07]  /*1d00*/  F2FP.F16.E4M3.UNPACK_B R12, R36 ;  /* 0x00000024ff0c723e */ /* 0x020fce00020006ff */
        /* <DEDUP_REMOVED lines=12> */
[----:B------:R-:W-:-:S02]  /*1dd0*/  HADD2 R11, R40, R32 ;  /* 0x00000020280b7230 */ /* 0x000fc40000000000 */
[----:B------:R-:W-:Y:S02]  /*1de0*/  IMAD.MOV.U32 R40, RZ, RZ, R0 ;  /* 0x000000ffff287224 */ /* 0x000fe400078e0000 */
        /* <DEDUP_REMOVED lines=17> */
[----:B------:R-:W-:Y:S01]  /*1f00*/  HADD2 R2, R67, R2 ;  /* 0x0000000243027230 */ /* 0x000fe20000000000 */
[----:B------:R-:W-:Y:S06]  /*1f10*/  @P0 BRA `(.L_x_26) ;  /* 0xffffffe800680947 */ /* 0x000fec000383ffff */
.L_x_23:
[----:B------:R-:W1:Y:S01]  /*1f20*/  S2R R22, SR_TID.X ;  /* 0x0000000000167919 */ /* 0x000e620000002100 */
[----:B------:R-:W2:Y:S01]  /*1f30*/  LDCU.128 UR12, c[0x0][0x390] ;  /* 0x00007200ff0c77ac */ /* 0x000ea20008000c00 */
[----:B------:R-:W-:Y:S01]  /*1f40*/  IADD3 R123, PT, PT, R123, UR6, R124 ;  /* 0x000000067b7b7c10 */ /* 0x000fe2000fffe07c */
[----:B------:R-:W3:Y:S04]  /*1f50*/  S2R R0, SR_TID.X ;  /* 0x0000000000007919 */ /* 0x000ee80000002100 */
[C---:B------:R-:W-:Y:S02]  /*1f60*/  VIADD R31, R123.reuse, 0x8 ;  /* 0x000000087b1f7836 */ /* 0x040fe40000000000 */
[C---:B------:R-:W-:Y:S02]  /*1f70*/  VIADD R35, R123.reuse, 0x10 ;  /* 0x000000107b237836 */ /* 0x040fe40000000000 */
[----:B------:R-:W-:Y:S01]  /*1f80*/  VIADD R37, R123, 0x18 ;  /* 0x000000187b257836 */ /* 0x000fe20000000000 */
[----:B--2---:R-:W-:Y:S01]  /*1f90*/  USHF.R.S32.HI UR4, URZ, 0x1f, UR15 ;  /* 0x0000001fff047899 */ /* 0x004fe2000801140f */
[----:B-1----:R-:W-:-:S02]  /*1fa0*/  LOP3.LUT R22, R22, 0x60, RZ, 0xc0, !PT ;  /* 0x0000006016167812 */ /* 0x002fc400078ec0ff */
[----:B---3--:R-:W-:-:S03]  /*1fb0*/  LOP3.LUT R0, R0, 0x3, RZ, 0xc0, !PT ;  /* 0x0000000300007812 */ /* 0x008fc600078ec0ff */
[----:B------:R-:W-:-:S04]  /*1fc0*/  IMAD R22, R125, 0x80, R22 ;  /* 0x000000807d167824 */ /* 0x000fc800078e0216 */
[----:B------:R-:W-:-:S04]  /*1fd0*/  IMAD R22, R0, 0x2, R22 ;  /* 0x0000000200167824 */ /* 0x000fc800078e0216 */
[----:B------:R-:W-:Y:S01]  /*1fe0*/  VIADD R0, R22, 0x1 ;  /* 0x0000000116007836 */ /* 0x000fe20000000000 */
[----:B------:R-:W-:-:S04]  /*1ff0*/  SHF.R.S32.HI R23, RZ, 0x1f, R22 ;  /* 0x0000001fff177819 */ /* 0x000fc80000011416 */
[----:B------:R-:W-:Y:S01]  /*2000*/  ISETP.GE.AND P1, PT, R0, UR15, PT ;  /* 0x0000000f00007c0c */ /* 0x000fe2000bf26270 */
[----:B------:R-:W-:Y:S02]  /*2010*/  VIADD R0, R22, 0x9 ;  /* 0x0000000916007836 */ /* 0x000fe40000000000 */
[C---:B------:R-:W-:Y:S01]  /*2020*/  IMAD.WIDE.U32 R26, R123.reuse, UR15, R22 ;  /* 0x0000000f7b1a7c25 */ /* 0x040fe2000f8e0016 */
[C---:B------:R-:W-:Y:S02]  /*2030*/  ISETP.GE.OR P0, PT, R123.reuse, UR14, P1 ;  /* 0x0000000e7b007c0c */ /* 0x040fe40008f06670 */
[----:B------:R-:W-:Y:S01]  /*2040*/  ISETP.GE.AND P3, PT, R0, UR15, PT ;  /* 0x0000000f00007c0c */ /* 0x000fe2000bf66270 */
[----:B------:R-:W-:Y:S01]  /*2050*/  IMAD R25, R123, UR4, R27 ;  /* 0x000000047b197c24 */ /* 0x000fe2000f8e021b */
[----:B------:R-:W-:Y:S01]  /*2060*/  LEA R24, P2, R26, UR12, 0x1 ;  /* 0x0000000c1a187c11 */ /* 0x000fe2000f8408ff */
[C---:B------:R-:W-:Y:S01]  /*2070*/  IMAD.WIDE.U32 R28, R31.reuse, UR15, R22 ;  /* 0x0000000f1f1c7c25 */ /* 0x040fe2000f8e0016 */
[----:B------:R-:W-:-:S02]  /*2080*/  ISETP.GE.OR P5, PT, R31, UR14, P1 ;  /* 0x0000000e1f007c0c */ /* 0x000fc40008fa6670 */
[----:B------:R-:W-:Y:S01]  /*2090*/  ISETP.GE.OR P4, PT, R123, UR14, P3 ;  /* 0x0000000e7b007c0c */ /* 0x000fe20009f86670 */
[----:B------:R-:W-:Y:S01]  /*20a0*/  IMAD R27, R31, UR4, R29 ;  /* 0x000000041f1b7c24 */ /* 0x000fe2000f8e021d */
[----:B------:R-:W-:Y:S01]  /*20b0*/  LEA.HI.X R25, R26, UR13, R25, 0x1, P2 ;  /* 0x0000000d1a197c11 */ /* 0x000fe200090f0c19 */
[----:B------:R-:W-:Y:S01]  /*20c0*/  VIADD R0, R22, 0x11 ;  /* 0x0000001116007836 */ /* 0x000fe20000000000 */
[C---:B------:R-:W-:Y:S01]  /*20d0*/  LEA R26, P2, R28.reuse, UR12, 0x1 ;  /* 0x0000000c1c1a7c11 */ /* 0x040fe2000f8408ff */
[----:B------:R-:W-:Y:S01]  /*20e0*/  IMAD.WIDE.U32 R32, R37, UR15, R22 ;  /* 0x0000000f25207c25 */ /* 0x000fe2000f8e0016 */
[----:B------:R-:W-:Y:S01]  /*20f0*/  ISETP.GE.OR P6, PT, R31, UR14, P3 ;  /* 0x0000000e1f007c0c */ /* 0x000fe20009fc6670 */
[----:B------:R1:W-:Y:S01]  /*2100*/  @!P0 STG.E desc[UR10][R24.64], R21 ;  /* 0x0000001518008986 */ /* 0x0003e2000c10190a */
[----:B------:R-:W-:Y:S02]  /*2110*/  LEA.HI.X R27, R28, UR13, R27, 0x1, P2 ;  /* 0x0000000d1c1b7c11 */ /* 0x000fe400090f0c1b */
[----:B------:R-:W-:Y:S01]  /*2120*/  ISETP.GE.AND P2, PT, R0, UR15, PT ;  /* 0x0000000f00007c0c */ /* 0x000fe2000bf46270 */
[----:B------:R-:W-:-:S02]  /*2130*/  VIADD R0, R22, 0x19 ;  /* 0x0000001916007836 */ /* 0x000fc40000000000 */
[----:B------:R-:W-:Y:S01]  /*2140*/  @!P5 STG.E desc[UR10][R26.64], R90 ;  /* 0x0000005a1a00d986 */ /* 0x000fe2000c10190a */
[----:B------:R-:W-:Y:S02]  /*2150*/  ISETP.GE.OR P5, PT, R123, UR14, P2 ;  /* 0x0000000e7b007c0c */ /* 0x000fe400097a6670 */
[----:B------:R-:W-:Y:S01]  /*2160*/  ISETP.GE.AND P0, PT, R0, UR15, PT ;  /* 0x0000000f00007c0c */ /* 0x000fe2000bf06270 */
[----:B------:R-:W-:Y:S01]  /*2170*/  @!P4 STG.E desc[UR10][R24.64+0x10], R91 ;  /* 0x0000105b1800c986 */ /* 0x000fe2000c10190a */
[----:B------:R-:W-:-:S03]  /*2180*/  ISETP.GE.OR P4, PT, R31, UR14, P2 ;  /* 0x0000000e1f007c0c */ /* 0x000fc60009786670 */
[----:B------:R-:W-:Y:S01]  /*2190*/  @!P6 STG.E desc[UR10][R26.64+0x10], R19 ;  /* 0x000010131a00e986 */ /* 0x000fe2000c10190a */
[----:B------:R-:W-:-:S05]  /*21a0*/  ISETP.GE.OR P6, PT, R123, UR14, P0 ;  /* 0x0000000e7b007c0c */ /* 0x000fca00087c6670 */
[----:B------:R2:W-:Y:S01]  /*21b0*/  @!P5 STG.E desc[UR10][R24.64+0x20], R13 ;  /* 0x0000200d1800d986 */ /* 0x0005e2000c10190a */
[----:B------:R-:W-:Y:S01]  /*21c0*/  ISETP.GE.OR P5, PT, R31, UR14, P0 ;  /* 0x0000000e1f007c0c */ /* 0x000fe200087a6670 */
[C---:B------:R-:W-:Y:S02]  /*21d0*/  IMAD.WIDE.U32 R30, R35.reuse, UR15, R22 ;  /* 0x0000000f231e7c25 */ /* 0x040fe4000f8e0016 */
[----:B------:R3:W-:Y:S01]  /*21e0*/  @!P4 STG.E desc[UR10][R26.64+0x20], R20 ;  /* 0x000020141a00c986 */ /* 0x0007e2000c10190a */
[C---:B------:R-:W-:Y:S01]  /*21f0*/  ISETP.GE.OR P4, PT, R35.reuse, UR14, P1 ;  /* 0x0000000e23007c0c */ /* 0x040fe20008f86670 */
[----:B-1----:R-:W-:Y:S02]  /*2200*/  IMAD R21, R35, UR4, R31 ;  /* 0x0000000423157c24 */ /* 0x002fe4000f8e021f */
[----:B------:R1:W-:Y:S01]  /*2210*/  @!P6 STG.E desc[UR10][R24.64+0x30], R17 ;  /* 0x000030111800e986 */ /* 0x0003e2000c10190a */
[----:B------:R-:W-:Y:S01]  /*2220*/  LEA R28, P6, R30, UR12, 0x1 ;  /* 0x0000000c1e1c7c11 */ /* 0x000fe2000f8c08ff */
[----:B--2---:R-:W-:-:S03]  /*2230*/  IMAD R13, R37, UR4, R33 ;  /* 0x00000004250d7c24 */ /* 0x004fc6000f8e0221 */
[----:B------:R-:W-:Y:S01]  /*2240*/  LEA.HI.X R29, R30, UR13, R21, 0x1, P6 ;  /* 0x0000000d1e1d7c11 */ /* 0x000fe2000b0f0c15 */
[----:B------:R2:W-:Y:S01]  /*2250*/  @!P5 STG.E desc[UR10][R26.64+0x30], R16 ;  /* 0x000030101a00d986 */ /* 0x0005e2000c10190a */
[----:B------:R-:W-:Y:S02]  /*2260*/  ISETP.GE.OR P5, PT, R37, UR14, P1 ;  /* 0x0000000e25007c0c */ /* 0x000fe40008fa6670 */
[C---:B---3--:R-:W-:Y:S01]  /*2270*/  LEA R20, P6, R32.reuse, UR12, 0x1 ;  /* 0x0000000c20147c11 */ /* 0x048fe2000f8c08ff */
[----:B------:R-:W-:Y:S01]  /*2280*/  @!P4 STG.E desc[UR10][R28.64], R15 ;  /* 0x0000000f1c00c986 */ /* 0x000fe2000c10190a */
[----:B------:R-:W-:Y:S01]  /*2290*/  ISETP.GE.OR P4, PT, R35, UR14, P3 ;  /* 0x0000000e23007c0c */ /* 0x000fe20009f86670 */
[----:B-1----:R-:W-:Y:S01]  /*22a0*/  VIADD R25, R123, 0x20 ;  /* 0x000000207b197836 */ /* 0x002fe20000000000 */
[----:B------:R-:W-:Y:S02]  /*22b0*/  LEA.HI.X R21, R32, UR13, R13, 0x1, P6 ;  /* 0x0000000d20157c11 */ /* 0x000fe4000b0f0c0d */
[----:B------:R-:W-:Y:S01]  /*22c0*/  ISETP.GE.OR P6, PT, R37, UR14, P3 ;  /* 0x0000000e25007c0c */ /* 0x000fe20009fc6670 */
[----:B--2---:R-:W-:-:S04]  /*22d0*/  IMAD.WIDE.U32 R16, R25, UR15, R22 ;  /* 0x0000000f19107c25 */ /* 0x004fc8000f8e0016 */
[----:B------:R1:W-:Y:S01]  /*22e0*/  @!P5 STG.E desc[UR10][R20.64], R18 ;  /* 0x000000121400d986 */ /* 0x0003e2000c10190a */
[----:B------:R-:W-:Y:S01]  /*22f0*/  ISETP.GE.OR P5, PT, R35, UR14, P2 ;  /* 0x0000000e23007c0c */ /* 0x000fe200097a6670 */
[----:B------:R-:W-:Y:S02]  /*2300*/  IMAD R13, R25, UR4, R17 ;  /* 0x00000004190d7c24 */ /* 0x000fe4000f8e0211 */
[----:B------:R2:W-:Y:S01]  /*2310*/  @!P4 STG.E desc[UR10][R28.64+0x10], R14 ;  /* 0x0000100e1c00c986 */ /* 0x0005e2000c10190a */
[----:B------:R-:W-:Y:S01]  /*2320*/  ISETP.GE.OR P4, PT, R37, UR14, P2 ;  /* 0x0000000e25007c0c */ /* 0x000fe20009786670 */
[----:B------:R-:W-:Y:S02]  /*2330*/  VIADD R27, R123, 0x28 ;  /* 0x000000287b1b7836 */ /* 0x000fe40000000000 */
[----:B------:R-:W-:Y:S01]  /*2340*/  @!P6 STG.E desc[UR10][R20.64+0x10], R6 ;  /* 0x000010061400e986 */ /* 0x000fe2000c10190a */
[----:B------:R-:W-:Y:S01]  /*2350*/  ISETP.GE.OR P6, PT, R35, UR14, P0 ;  /* 0x0000000e23007c0c */ /* 0x000fe200087c6670 */
[----:B-1----:R-:W-:-:S04]  /*2360*/  IMAD.WIDE.U32 R18, R27, UR15, R22 ;  /* 0x0000000f1b127c25 */ /* 0x002fc8000f8e0016 */
[----:B------:R1:W-:Y:S01]  /*2370*/  @!P5 STG.E desc[UR10][R28.64+0x20], R12 ;  /* 0x0000200c1c00d986 */ /* 0x0003e2000c10190a */
[----:B------:R-:W-:-:S03]  /*2380*/  ISETP.GE.OR P5, PT, R37, UR14, P0 ;  /* 0x0000000e25007c0c */ /* 0x000fc600087a6670 */
[----:B------:R-:W-:Y:S01]  /*2390*/  @!P4 STG.E desc[UR10][R20.64+0x20], R102 ;  /* 0x000020661400c986 */ /* 0x000fe2000c10190a */
[----:B------:R-:W-:-:S03]  /*23a0*/  ISETP.GE.OR P4, PT, R25, UR14, P1 ;  /* 0x0000000e19007c0c */ /* 0x000fc60008f86670 */
[----:B------:R-:W-:Y:S01]  /*23b0*/  @!P6 STG.E desc[UR10][R28.64+0x30], R11 ;  /* 0x0000300b1c00e986 */ /* 0x000fe2000c10190a */
[----:B--2---:R-:W-:-:S04]  /*23c0*/  LEA R14, P6, R16, UR12, 0x1 ;  /* 0x0000000c100e7c11 */ /* 0x004fc8000f8c08ff */
[----:B------:R-:W-:Y:S01]  /*23d0*/  LEA.HI.X R15, R16, UR13, R13, 0x1, P6 ;  /* 0x0000000d100f7c11 */ /* 0x000fe2000b0f0c0d */
[----:B------:R2:W-:Y:S01]  /*23e0*/  @!P5 STG.E desc[UR10][R20.64+0x30], R5 ;  /* 0x000030051400d986 */ /* 0x0005e2000c10190a */
[C---:B------:R-:W-:Y:S01]  /*23f0*/  IMAD R13, R27.reuse, UR4, R19 ;  /* 0x000000041b0d7c24 */ /* 0x040fe2000f8e0213 */
[----:B------:R-:W-:Y:S02]  /*2400*/  ISETP.GE.OR P5, PT, R27, UR14, P1 ;  /* 0x0000000e1b007c0c */ /* 0x000fe40008fa6670 */
[C---:B-1----:R-:W-:Y:S01]  /*2410*/  LEA R12, P6, R18.reuse, UR12, 0x1 ;  /* 0x0000000c120c7c11 */ /* 0x042fe2000f8c08ff */
[----:B------:R1:W-:Y:S01]  /*2420*/  @!P4 STG.E desc[UR10][R14.64], R10 ;  /* 0x0000000a0e00c986 */ /* 0x0003e2000c10190a */
[----:B------:R-:W-:Y:S02]  /*2430*/  ISETP.GE.OR P4, PT, R25, UR14, P3 ;  /* 0x0000000e19007c0c */ /* 0x000fe40009f86670 */
[----:B------:R-:W-:Y:S02]  /*2440*/  LEA.HI.X R13, R18, UR13, R13, 0x1, P6 ;  /* 0x0000000d120d7c11 */ /* 0x000fe4000b0f0c0d */
[----:B------:R-:W-:Y:S01]  /*2450*/  ISETP.GE.OR P6, PT, R27, UR14, P3 ;  /* 0x0000000e1b007c0c */ /* 0x000fe20009fc6670 */
[----:B--2---:R-:W-:-:S02]  /*2460*/  VIADD R5, R123, 0x30 ;  /* 0x000000307b057836 */ /* 0x004fc40000000000 */
[----:B------:R-:W-:Y:S02]  /*2470*/  VIADD R123, R123, 0x38 ;  /* 0x000000387b7b7836 */ /* 0x000fe40000000000 */
[----:B------:R2:W-:Y:S01]  /*2480*/  @!P5 STG.E desc[UR10][R12.64], R9 ;  /* 0x000000090c00d986 */ /* 0x0005e2000c10190a */
[----:B------:R-:W-:Y:S01]  /*2490*/  ISETP.GE.OR P5, PT, R25, UR14, P2 ;  /* 0x0000000e19007c0c */ /* 0x000fe200097a6670 */
[--C-:B-1----:R-:W-:Y:S02]  /*24a0*/  IMAD.WIDE.U32 R10, R5, UR15, R22.reuse ;  /* 0x0000000f050a7c25 */ /* 0x102fe4000f8e0016 */
[----:B------:R-:W-:Y:S01]  /*24b0*/  @!P4 STG.E desc[UR10][R14.64+0x10], R8 ;  /* 0x000010080e00c986 */ /* 0x000fe2000c10190a */
[----:B------:R-:W-:Y:S01]  /*24c0*/  ISETP.GE.OR P4, PT, R27, UR14, P2 ;  /* 0x0000000e1b007c0c */ /* 0x000fe20009786670 */
[----:B------:R-:W-:Y:S02]  /*24d0*/  IMAD.WIDE.U32 R22, R123, UR15, R22 ;  /* 0x0000000f7b167c25 */ /* 0x000fe4000f8e0016 */
[----:B------:R1:W-:Y:S01]  /*24e0*/  @!P6 STG.E desc[UR10][R12.64+0x10], R7 ;  /* 0x000010070c00e986 */ /* 0x0003e2000c10190a */
[----:B------:R-:W-:Y:S01]  /*24f0*/  ISETP.GE.OR P6, PT, R25, UR14, P0 ;  /* 0x0000000e19007c0c */ /* 0x000fe200087c6670 */
[----:B--2---:R-:W-:-:S04]  /*2500*/  IMAD R9, R5, UR4, R11 ;  /* 0x0000000405097c24 */ /* 0x004fc8000f8e020b */
[----:B------:R2:W-:Y:S01]  /*2510*/  @!P5 STG.E desc[UR10][R14.64+0x20], R103 ;  /* 0x000020670e00d986 */ /* 0x0005e2000c10190a */
[----:B------:R-:W-:-:S03]  /*2520*/  ISETP.GE.OR P5, PT, R27, UR14, P0 ;  /* 0x0000000e1b007c0c */ /* 0x000fc600087a6670 */
[----:B------:R2:W-:Y:S01]  /*2530*/  @!P4 STG.E desc[UR10][R12.64+0x20], R104 ;  /* 0x000020680c00c986 */ /* 0x0005e2000c10190a */
[----:B------:R-:W-:Y:S02]  /*2540*/  ISETP.GE.OR P4, PT, R5, UR14, P1 ;  /* 0x0000000e05007c0c */ /* 0x000fe40008f86670 */
[----:B------:R-:W-:Y:S01]  /*2550*/  ISETP.GE.OR P1, PT, R123, UR14, P1 ;  /* 0x0000000e7b007c0c */ /* 0x000fe20008f26670 */
[----:B------:R2:W-:Y:S01]  /*2560*/  @!P6 STG.E desc[UR10][R14.64+0x30], R105 ;  /* 0x000030690e00e986 */ /* 0x0005e2000c10190a */
[----:B------:R-:W-:-:S04]  /*2570*/  LEA R6, P6, R10, UR12, 0x1 ;  /* 0x0000000c0a067c11 */ /* 0x000fc8000f8c08ff */
[----:B-1----:R-:W-:Y:S01]  /*2580*/  LEA.HI.X R7, R10, UR13, R9, 0x1, P6 ;  /* 0x0000000d0a077c11 */ /* 0x002fe2000b0f0c09 */
[----:B------:R-:W-:Y:S01]  /*2590*/  IMAD R9, R123, UR4, R23 ;  /* 0x000000047b097c24 */ /* 0x000fe2000f8e0217 */
        /* <DEDUP_REMOVED lines=19> */
.L_x_27:
        /* <DEDUP_REMOVED lines=11> */
.L_x_29:


//--------------------- .nv.shared._Z17fp8_gemm_v4_bk128PKhS0_P6__halfiii --------------------------
	.section	.nv.shared._Z17fp8_gemm_v4_bk128PKhS0_P6__halfiii,"aw",@nobits
	.sectionflags	@""
	.align	16
	.zero		1024


//--------------------- .nv.shared.reserved.0     --------------------------
	.section	.nv.shared.reserved.0,"aw",@nobits
	.weak		__nv_reservedSMEM_offset_0_alias
	.size		__nv_reservedSMEM_offset_0_alias, 0, 64
	.other		__nv_reservedSMEM_offset_0_alias,@"STO_CUDA_RESERVED_SHARED STV_DEFAULT"
__nv_reservedSMEM_offset_0_alias:
	.zero		0
	.zero		64


//--------------------- .nv.shared._Z11fp8_gemm_v4PKhS0_P6__halfiii --------------------------
	.section	.nv.shared._Z11fp8_gemm_v4PKhS0_P6__halfiii,"aw",@nobits
	.sectionflags	@""
	.align	16
	.zero		1024


//--------------------- .nv.constant0._Z17fp8_gemm_v4_bk128PKhS0_P6__halfiii --------------------------
	.section	.nv.constant0._Z17fp8_gemm_v4_bk128PKhS0_P6__halfiii,"a",@progbits
	.sectionflags	@""
	.align	4
.nv.constant0._Z17fp8_gemm_v4_bk128PKhS0_P6__halfiii:
	.zero		932


//--------------------- .nv.constant0._Z11fp8_gemm_v4PKhS0_P6__halfiii --------------------------
	.section	.nv.constant0._Z11fp8_gemm_v4PKhS0_P6__halfiii,"a",@progbits
	.sectionflags	@""
	.align	4
.nv.constant0._Z11fp8_gemm_v4PKhS0_P6__halfiii:
	.zero		932


//--------------------- SYMBOLS --------------------------

	.type		.nv.reservedSmem.offset0,@object
	.size		.nv.reservedSmem.offset0,0x4
	.type		.nv.reservedSmem.cap,@object
	.size		.nv.reservedSmem.cap,0x4
